//
// Generated by NVIDIA NVVM Compiler
//
// Compiler Build ID: CL-36424714
// Cuda compilation tools, release 13.0, V13.0.88
// Based on NVVM 20.0.0
//

.version 9.0
.target sm_100
.address_size 64

	// .globl	_Z11calcGravitym
.global .attribute(.managed) .align 8 .u64 x;
.global .attribute(.managed) .align 8 .u64 y;
.global .attribute(.managed) .align 8 .u64 z;
.global .attribute(.managed) .align 8 .u64 res;
.global .attribute(.managed) .align 4 .f32 gpuTotal;

.visible .entry _Z11calcGravitym(
	.param .u64 _Z11calcGravitym_param_0
)
{
	.reg .pred 	%p<16>;
	.reg .b32 	%r<20>;
	.reg .b32 	%f<136>;
	.reg .b64 	%rd<59>;

	ld.param.u64 	%rd24, [_Z11calcGravitym_param_0];
	mov.u32 	%r1, %tid.x;
	mov.u32 	%r11, %ntid.x;
	mov.u32 	%r12, %ctaid.x;
	mul.lo.s32 	%r2, %r11, %r12;
	add.s32 	%r3, %r2, %r1;
	setp.ne.s32 	%p1, %r3, 0;
	@%p1 bra 	$L__BB0_2;
	mov.b32 	%r13, 0;
	st.global.u32 	[gpuTotal], %r13;
$L__BB0_2:
	cvt.u64.u32 	%rd1, %r3;
	setp.le.u64 	%p2, %rd24, %rd1;
	@%p2 bra 	$L__BB0_25;
	ld.global.u64 	%rd26, [res];
	shl.b64 	%rd27, %rd1, 2;
	add.s64 	%rd28, %rd26, %rd27;
	mov.b32 	%r14, 0;
	st.u32 	[%rd28], %r14;
	ld.global.u64 	%rd2, [x];
	add.s64 	%rd3, %rd2, %rd27;
	ld.global.u64 	%rd4, [y];
	add.s64 	%rd5, %rd4, %rd27;
	ld.global.u64 	%rd6, [z];
	add.s64 	%rd7, %rd6, %rd27;
	and.b64  	%rd8, %rd24, 3;
	setp.lt.u64 	%p3, %rd24, 4;
	mov.f32 	%f125, 0f00000000;
	mov.b64 	%rd58, 0;
	@%p3 bra 	$L__BB0_14;
	sub.s32 	%r19, 1, %r3;
	add.s32 	%r18, %r3, -1;
	mov.f32 	%f125, 0f00000000;
	mov.b64 	%rd56, 0;
	mov.u64 	%rd53, %rd6;
	mov.u64 	%rd54, %rd4;
	mov.u64 	%rd55, %rd2;
$L__BB0_5:
	.pragma "nounroll";
	setp.eq.s32 	%p4, %r18, -1;
	@%p4 bra 	$L__BB0_7;
	ld.f32 	%f23, [%rd3];
	ld.f32 	%f24, [%rd55];
	sub.f32 	%f25, %f23, %f24;
	ld.f32 	%f26, [%rd5];
	ld.f32 	%f27, [%rd54];
	sub.f32 	%f28, %f26, %f27;
	mul.f32 	%f29, %f28, %f28;
	fma.rn.f32 	%f30, %f25, %f25, %f29;
	ld.f32 	%f31, [%rd7];
	ld.f32 	%f32, [%rd53];
	sub.f32 	%f33, %f31, %f32;
	fma.rn.f32 	%f34, %f33, %f33, %f30;
	sqrt.rn.f32 	%f35, %f34;
	rcp.rn.f32 	%f36, %f35;
	add.f32 	%f125, %f125, %f36;
$L__BB0_7:
	setp.eq.s32 	%p5, %r19, 0;
	shl.b64 	%rd30, %rd56, 2;
	and.b64  	%rd31, %rd30, 17179869168;
	add.s64 	%rd13, %rd2, %rd31;
	add.s64 	%rd14, %rd4, %rd31;
	add.s64 	%rd15, %rd6, %rd31;
	@%p5 bra 	$L__BB0_9;
	ld.f32 	%f37, [%rd3];
	ld.f32 	%f38, [%rd13+4];
	sub.f32 	%f39, %f37, %f38;
	ld.f32 	%f40, [%rd5];
	ld.f32 	%f41, [%rd14+4];
	sub.f32 	%f42, %f40, %f41;
	mul.f32 	%f43, %f42, %f42;
	fma.rn.f32 	%f44, %f39, %f39, %f43;
	ld.f32 	%f45, [%rd7];
	ld.f32 	%f46, [%rd15+4];
	sub.f32 	%f47, %f45, %f46;
	fma.rn.f32 	%f48, %f47, %f47, %f44;
	sqrt.rn.f32 	%f49, %f48;
	rcp.rn.f32 	%f50, %f49;
	add.f32 	%f125, %f125, %f50;
$L__BB0_9:
	setp.eq.s32 	%p6, %r18, 1;
	@%p6 bra 	$L__BB0_11;
	ld.f32 	%f51, [%rd3];
	ld.f32 	%f52, [%rd13+8];
	sub.f32 	%f53, %f51, %f52;
	ld.f32 	%f54, [%rd5];
	ld.f32 	%f55, [%rd14+8];
	sub.f32 	%f56, %f54, %f55;
	mul.f32 	%f57, %f56, %f56;
	fma.rn.f32 	%f58, %f53, %f53, %f57;
	ld.f32 	%f59, [%rd7];
	ld.f32 	%f60, [%rd15+8];
	sub.f32 	%f61, %f59, %f60;
	fma.rn.f32 	%f62, %f61, %f61, %f58;
	sqrt.rn.f32 	%f63, %f62;
	rcp.rn.f32 	%f64, %f63;
	add.f32 	%f125, %f125, %f64;
$L__BB0_11:
	setp.eq.s32 	%p7, %r19, -2;
	@%p7 bra 	$L__BB0_13;
	ld.f32 	%f65, [%rd3];
	ld.f32 	%f66, [%rd13+12];
	sub.f32 	%f67, %f65, %f66;
	ld.f32 	%f68, [%rd5];
	ld.f32 	%f69, [%rd14+12];
	sub.f32 	%f70, %f68, %f69;
	mul.f32 	%f71, %f70, %f70;
	fma.rn.f32 	%f72, %f67, %f67, %f71;
	ld.f32 	%f73, [%rd7];
	ld.f32 	%f74, [%rd15+12];
	sub.f32 	%f75, %f73, %f74;
	fma.rn.f32 	%f76, %f75, %f75, %f72;
	sqrt.rn.f32 	%f77, %f76;
	rcp.rn.f32 	%f78, %f77;
	add.f32 	%f125, %f125, %f78;
$L__BB0_13:
	and.b64  	%rd58, %rd24, -4;
	add.s64 	%rd56, %rd56, 4;
	sub.s64 	%rd32, %rd56, %rd58;
	add.s32 	%r19, %r19, 4;
	add.s32 	%r18, %r18, -4;
	add.s64 	%rd55, %rd55, 16;
	add.s64 	%rd54, %rd54, 16;
	add.s64 	%rd53, %rd53, 16;
	setp.ne.s64 	%p8, %rd32, 0;
	@%p8 bra 	$L__BB0_5;
$L__BB0_14:
	setp.eq.s64 	%p9, %rd8, 0;
	@%p9 bra 	$L__BB0_24;
	setp.eq.s64 	%p10, %rd8, 1;
	@%p10 bra 	$L__BB0_21;
	cvt.u32.u64 	%r10, %rd58;
	setp.eq.s32 	%p11, %r3, %r10;
	@%p11 bra 	$L__BB0_18;
	ld.f32 	%f80, [%rd3];
	shl.b64 	%rd33, %rd58, 2;
	add.s64 	%rd34, %rd2, %rd33;
	ld.f32 	%f81, [%rd34];
	sub.f32 	%f82, %f80, %f81;
	ld.f32 	%f83, [%rd5];
	add.s64 	%rd35, %rd4, %rd33;
	ld.f32 	%f84, [%rd35];
	sub.f32 	%f85, %f83, %f84;
	mul.f32 	%f86, %f85, %f85;
	fma.rn.f32 	%f87, %f82, %f82, %f86;
	ld.f32 	%f88, [%rd7];
	add.s64 	%rd36, %rd6, %rd33;
	ld.f32 	%f89, [%rd36];
	sub.f32 	%f90, %f88, %f89;
	fma.rn.f32 	%f91, %f90, %f90, %f87;
	sqrt.rn.f32 	%f92, %f91;
	rcp.rn.f32 	%f93, %f92;
	add.f32 	%f125, %f125, %f93;
$L__BB0_18:
	add.s32 	%r16, %r10, 1;
	setp.eq.s32 	%p12, %r16, %r3;
	@%p12 bra 	$L__BB0_20;
	ld.f32 	%f94, [%rd3];
	shl.b64 	%rd37, %rd58, 2;
	and.b64  	%rd38, %rd37, 17179869180;
	add.s64 	%rd39, %rd2, %rd38;
	ld.f32 	%f95, [%rd39+4];
	sub.f32 	%f96, %f94, %f95;
	ld.f32 	%f97, [%rd5];
	add.s64 	%rd40, %rd4, %rd38;
	ld.f32 	%f98, [%rd40+4];
	sub.f32 	%f99, %f97, %f98;
	mul.f32 	%f100, %f99, %f99;
	fma.rn.f32 	%f101, %f96, %f96, %f100;
	ld.f32 	%f102, [%rd7];
	add.s64 	%rd41, %rd6, %rd38;
	ld.f32 	%f103, [%rd41+4];
	sub.f32 	%f104, %f102, %f103;
	fma.rn.f32 	%f105, %f104, %f104, %f101;
	sqrt.rn.f32 	%f106, %f105;
	rcp.rn.f32 	%f107, %f106;
	add.f32 	%f125, %f125, %f107;
$L__BB0_20:
	add.s64 	%rd42, %rd58, 2;
	and.b64  	%rd58, %rd42, 4294967295;
$L__BB0_21:
	and.b64  	%rd43, %rd24, 1;
	setp.eq.b64 	%p13, %rd43, 1;
	not.pred 	%p14, %p13;
	@%p14 bra 	$L__BB0_24;
	cvt.u32.u64 	%r17, %rd58;
	setp.eq.s32 	%p15, %r3, %r17;
	@%p15 bra 	$L__BB0_24;
	ld.f32 	%f108, [%rd3];
	shl.b64 	%rd44, %rd58, 2;
	add.s64 	%rd45, %rd2, %rd44;
	ld.f32 	%f109, [%rd45];
	sub.f32 	%f110, %f108, %f109;
	ld.f32 	%f111, [%rd5];
	add.s64 	%rd46, %rd4, %rd44;
	ld.f32 	%f112, [%rd46];
	sub.f32 	%f113, %f111, %f112;
	mul.f32 	%f114, %f113, %f113;
	fma.rn.f32 	%f115, %f110, %f110, %f114;
	ld.f32 	%f116, [%rd7];
	add.s64 	%rd47, %rd6, %rd44;
	ld.f32 	%f117, [%rd47];
	sub.f32 	%f118, %f116, %f117;
	fma.rn.f32 	%f119, %f118, %f118, %f115;
	sqrt.rn.f32 	%f120, %f119;
	rcp.rn.f32 	%f121, %f120;
	add.f32 	%f125, %f125, %f121;
$L__BB0_24:
	ld.global.u64 	%rd48, [res];
	shl.b64 	%rd49, %rd1, 2;
	add.s64 	%rd50, %rd48, %rd49;
	st.f32 	[%rd50], %f125;
	ld.global.u64 	%rd51, [res];
	add.s64 	%rd52, %rd51, %rd49;
	ld.f32 	%f122, [%rd52];
	atom.global.add.f32 	%f123, [gpuTotal], %f122;
$L__BB0_25:
	ret;

}


// ===== COMPILED SASS (sm_100) =====

	.target	sm_100

	.elftype	@"ET_EXEC"


//--------------------- .note.nv.tkinfo           --------------------------
	.section	.note.nv.tkinfo,"",@"SHT_NOTE"
	.sectionflags	@"SHF_NOTE_NV_TKINFO"
	.tkinfo
        /*0018*/ 	.word	0x00000002
        /*0030*/ 	.string	""
        /*0030*/ 	.string	"ptxas"
        /*0030*/ 	.string	"Cuda compilation tools, release 13.0, V13.0.88"
        /*0030*/ 	.string	"Build cuda_13.0.r13.0/compiler.36424714_0"
        /*0030*/ 	.string	"-arch sm_100 -m 64 "



//--------------------- .note.nv.cuinfo           --------------------------
	.section	.note.nv.cuinfo,"",@"SHT_NOTE"
	.sectionflags	@"SHF_NOTE_NV_CUINFO"
        /*0018*/ 	.short	0x0002
        /*001a*/ 	.short	0x0064
        /*001c*/ 	.short	0x0082
	.zero		2


//--------------------- .nv.info                  --------------------------
	.section	.nv.info,"",@"SHT_CUDA_INFO"
	.align	4


	//----- nvinfo : EIATTR_REGCOUNT
	.align		4
        /*0000*/ 	.byte	0x04, 0x2f
        /*0002*/ 	.short	(.L_6 - .L_5)
	.align		4
.L_5:
        /*0004*/ 	.word	index@(_Z11calcGravitym)
        /*0008*/ 	.word	0x0000001d


	//----- nvinfo : EIATTR_FRAME_SIZE
	.align		4
.L_6:
        /*000c*/ 	.byte	0x04, 0x11
        /*000e*/ 	.short	(.L_8 - .L_7)
	.align		4
.L_7:
        /*0010*/ 	.word	index@($__internal_1_$__cuda_sm20_sqrt_rn_f32_slowpath)
        /*0014*/ 	.word	0x00000000


	//----- nvinfo : EIATTR_FRAME_SIZE
	.align		4
.L_8:
        /*0018*/ 	.byte	0x04, 0x11
        /*001a*/ 	.short	(.L_10 - .L_9)
	.align		4
.L_9:
        /*001c*/ 	.word	index@($__internal_0_$__cuda_sm20_rcp_rn_f32_slowpath)
        /*0020*/ 	.word	0x00000000


	//----- nvinfo : EIATTR_FRAME_SIZE
	.align		4
.L_10:
        /*0024*/ 	.byte	0x04, 0x11
        /*0026*/ 	.short	(.L_12 - .L_11)
	.align		4
.L_11:
        /*0028*/ 	.word	index@(_Z11calcGravitym)
        /*002c*/ 	.word	0x00000000


	//----- nvinfo : EIATTR_MIN_STACK_SIZE
	.align		4
.L_12:
        /*0030*/ 	.byte	0x04, 0x12
        /*0032*/ 	.short	(.L_14 - .L_13)
	.align		4
.L_13:
        /*0034*/ 	.word	index@(_Z11calcGravitym)
        /*0038*/ 	.word	0x00000000
.L_14:


//--------------------- .nv.compat                --------------------------
	.section	.nv.compat,"",@"SHT_CUDA_COMPAT_INFO"
	.align	4
        /*0000*/ 	.byte	0x02, 0x09, 0x00, 0x00, 0x02, 0x02, 0x01, 0x00, 0x02, 0x05, 0x05, 0x00, 0x03, 0x07, 0x01, 0x01
        /*0010*/ 	.byte	0x02, 0x03, 0x00, 0x00, 0x02, 0x06, 0x01, 0x00, 0x04, 0x0b, 0x08, 0x00, 0x01, 0x00, 0x00, 0x00
        /*0020*/ 	.byte	0x00, 0x00, 0x00, 0x00


//--------------------- .nv.info._Z11calcGravitym --------------------------
	.section	.nv.info._Z11calcGravitym,"",@"SHT_CUDA_INFO"
	.sectionflags	@""
	.align	4


	//----- nvinfo : EIATTR_CUDA_API_VERSION
	.align		4
        /*0000*/ 	.byte	0x04, 0x37
        /*0002*/ 	.short	(.L_16 - .L_15)
.L_15:
        /*0004*/ 	.word	0x00000082


	//----- nvinfo : EIATTR_KPARAM_INFO
	.align		4
.L_16:
        /*0008*/ 	.byte	0x04, 0x17
        /*000a*/ 	.short	(.L_18 - .L_17)
.L_17:
        /*000c*/ 	.word	0x00000000
        /*0010*/ 	.short	0x0000
        /*0012*/ 	.short	0x0000
        /*0014*/ 	.byte	0x00, 0xf0, 0x21, 0x00


	//----- nvinfo : EIATTR_SPARSE_MMA_MASK
	.align		4
.L_18:
        /*0018*/ 	.byte	0x03, 0x50
        /*001a*/ 	.short	0x0000


	//----- nvinfo : EIATTR_MAXREG_COUNT
	.align		4
        /*001c*/ 	.byte	0x03, 0x1b
        /*001e*/ 	.short	0x00ff


	//----- nvinfo : EIATTR_MERCURY_ISA_VERSION
	.align		4
        /*0020*/ 	.byte	0x03, 0x5f
        /*0022*/ 	.short	0x0101


	//----- nvinfo : EIATTR_VRC_CTA_INIT_COUNT
	.align		4
        /*0024*/ 	.byte	0x02, 0x4a
	.zero		1
	.zero		1


	//----- nvinfo : EIATTR_EXIT_INSTR_OFFSETS
	.align		4
        /*0028*/ 	.byte	0x04, 0x1c
        /*002a*/ 	.short	(.L_20 - .L_19)


	//   ....[0]....
.L_19:
        /*002c*/ 	.word	0x000000c0


	//   ....[1]....
        /*0030*/ 	.word	0x00001dc0


	//----- nvinfo : EIATTR_CRS_STACK_SIZE
	.align		4
.L_20:
        /*0034*/ 	.byte	0x04, 0x1e
        /*0036*/ 	.short	(.L_22 - .L_21)
.L_21:
        /*0038*/ 	.word	0x00000000


	//----- nvinfo : EIATTR_CBANK_PARAM_SIZE
	.align		4
.L_22:
        /*003c*/ 	.byte	0x03, 0x19
        /*003e*/ 	.short	0x0008


	//----- nvinfo : EIATTR_PARAM_CBANK
	.align		4
        /*0040*/ 	.byte	0x04, 0x0a
        /*0042*/ 	.short	(.L_24 - .L_23)
	.align		4
.L_23:
        /*0044*/ 	.word	index@(.nv.constant0._Z11calcGravitym)
        /*0048*/ 	.short	0x0380
        /*004a*/ 	.short	0x0008


	//----- nvinfo : EIATTR_SW_WAR
	.align		4
.L_24:
        /*004c*/ 	.byte	0x04, 0x36
        /*004e*/ 	.short	(.L_26 - .L_25)
.L_25:
        /*0050*/ 	.word	0x00000008
.L_26:


//--------------------- .nv.callgraph             --------------------------
	.section	.nv.callgraph,"",@"SHT_CUDA_CALLGRAPH"
	.align	4
	.sectionentsize	8
	.align		4
        /*0000*/ 	.word	0x00000000
	.align		4
        /*0004*/ 	.word	0xffffffff
	.align		4
        /*0008*/ 	.word	0x00000000
	.align		4
        /*000c*/ 	.word	0xfffffffe
	.align		4
        /*0010*/ 	.word	0x00000000
	.align		4
        /*0014*/ 	.word	0xfffffffd
	.align		4
        /*0018*/ 	.word	0x00000000
	.align		4
        /*001c*/ 	.word	0xfffffffc


//--------------------- .nv.constant4             --------------------------
	.section	.nv.constant4,"a",@progbits
	.align	8
	.align		8
.nv.constant4:
        /*0000*/ 	.dword	x
	.align		8
        /*0008*/ 	.dword	y
	.align		8
        /*0010*/ 	.dword	z
	.align		8
        /*0018*/ 	.dword	res
	.align		8
        /*0020*/ 	.dword	gpuTotal


//--------------------- .text._Z11calcGravitym    --------------------------
	.section	.text._Z11calcGravitym,"ax",@progbits
	.align	128
        .global         _Z11calcGravitym
        .type           _Z11calcGravitym,@function
        .size           _Z11calcGravitym,(.L_x_66 - _Z11calcGravitym)
        .other          _Z11calcGravitym,@"STO_CUDA_ENTRY STV_DEFAULT"
_Z11calcGravitym:
.text._Z11calcGravitym:
[----:B------:R-:W-:Y:S01]  /*0000*/  LDC R1, c[0x0][0x37c] ;  /* 0x0000df00ff017b82 */ /* 0x000fe20000000800 */
[----:B------:R-:W0:Y:S01]  /*0010*/  S2R R3, SR_TID.X ;  /* 0x0000000000037919 */ /* 0x000e220000002100 */
[----:B------:R-:W0:Y:S01]  /*0020*/  LDCU UR4, c[0x0][0x360] ;  /* 0x00006c00ff0477ac */ /* 0x000e220008000800 */
[----:B------:R-:W0:Y:S01]  /*0030*/  S2R R0, SR_CTAID.X ;  /* 0x0000000000007919 */ /* 0x000e220000002500 */
[----:B------:R-:W1:Y:S01]  /*0040*/  LDCU.64 UR14, c[0x0][0x380] ;  /* 0x00007000ff0e77ac */ /* 0x000e620008000a00 */
[----:B------:R-:W2:Y:S01]  /*0050*/  LDCU.64 UR20, c[0x0][0x358] ;  /* 0x00006b00ff1477ac */ /* 0x000ea20008000a00 */
[----:B0-----:R-:W-:-:S05]  /*0060*/  IMAD R3, R0, UR4, R3 ;  /* 0x0000000400037c24 */ /* 0x001fca000f8e0203 */
[C---:B------:R-:W-:Y:S02]  /*0070*/  ISETP.NE.AND P1, PT, R3.reuse, RZ, PT ;  /* 0x000000ff0300720c */ /* 0x040fe40003f25270 */
[----:B-1----:R-:W-:-:S04]  /*0080*/  ISETP.GE.U32.AND P0, PT, R3, UR14, PT ;  /* 0x0000000e03007c0c */ /* 0x002fc8000bf06070 */
[----:B------:R-:W-:-:S07]  /*0090*/  ISETP.GE.U32.AND.EX P0, PT, RZ, UR15, PT, P0 ;  /* 0x0000000fff007c0c */ /* 0x000fce000bf06100 */
[----:B------:R-:W2:Y:S02]  /*00a0*/  @!P1 LDC.64 R4, c[0x4][0x20] ;  /* 0x01000800ff049b82 */ /* 0x000ea40000000a00 */
[----:B--2---:R0:W-:Y:S04]  /*00b0*/  @!P1 STG.E desc[UR20][R4.64], RZ ;  /* 0x000000ff04009986 */ /* 0x0041e8000c101914 */
[----:B------:R-:W-:Y:S05]  /*00c0*/  @P0 EXIT ;  /* 0x000000000000094d */ /* 0x000fea0003800000 */
[----:B0-----:R-:W0:Y:S02]  /*00d0*/  LDC.64 R4, c[0x4][0x18] ;  /* 0x01000600ff047b82 */ /* 0x001e240000000a00 */
[----:B0-----:R-:W2:Y:S06]  /*00e0*/  LDG.E.64 R4, desc[UR20][R4.64] ;  /* 0x0000001404047981 */ /* 0x001eac000c1e1b00 */
[----:B------:R-:W0:Y:S01]  /*00f0*/  LDC.64 R6, c[0x4][RZ] ;  /* 0x01000000ff067b82 */ /* 0x000e220000000a00 */
[----:B------:R-:W-:Y:S02]  /*0100*/  SHF.L.U32 R15, R3, 0x2, RZ ;  /* 0x00000002030f7819 */ /* 0x000fe400000006ff */
[----:B------:R-:W-:-:S05]  /*0110*/  SHF.R.U32.HI R17, RZ, 0x1e, R3 ;  /* 0x0000001eff117819 */ /* 0x000fca0000011603 */
[----:B------:R-:W1:Y:S08]  /*0120*/  LDC.64 R8, c[0x4][0x8] ;  /* 0x01000200ff087b82 */ /* 0x000e700000000a00 */
[----:B------:R-:W3:Y:S01]  /*0130*/  LDC.64 R10, c[0x4][0x10] ;  /* 0x01000400ff0a7b82 */ /* 0x000ee20000000a00 */
[----:B--2---:R-:W-:-:S05]  /*0140*/  IADD3 R12, P0, PT, R4, R15, RZ ;  /* 0x0000000f040c7210 */ /* 0x004fca0007f1e0ff */
[----:B------:R-:W-:-:S05]  /*0150*/  IMAD.X R13, R5, 0x1, R17, P0 ;  /* 0x00000001050d7824 */ /* 0x000fca00000e0611 */
[----:B------:R2:W-:Y:S04]  /*0160*/  ST.E desc[UR20][R12.64], RZ ;  /* 0x000000ff0c007985 */ /* 0x0005e8000c101914 */
[----:B0-----:R-:W4:Y:S04]  /*0170*/  LDG.E.64 R6, desc[UR20][R6.64] ;  /* 0x0000001406067981 */ /* 0x001f28000c1e1b00 */
[----:B-1----:R-:W5:Y:S04]  /*0180*/  LDG.E.64 R8, desc[UR20][R8.64] ;  /* 0x0000001408087981 */ /* 0x002f68000c1e1b00 */
[----:B---3--:R-:W3:Y:S01]  /*0190*/  LDG.E.64 R10, desc[UR20][R10.64] ;  /* 0x000000140a0a7981 */ /* 0x008ee2000c1e1b00 */
[----:B------:R-:W-:-:S02]  /*01a0*/  UISETP.GE.U32.AND UP0, UPT, UR14, 0x4, UPT ;  /* 0x000000040e00788c */ /* 0x000fc4000bf06070 */
[----:B------:R-:W-:Y:S02]  /*01b0*/  ULOP3.LUT UR14, UR14, 0x3, URZ, 0xc0, !UPT ;  /* 0x000000030e0e7892 */ /* 0x000fe4000f8ec0ff */
[----:B------:R-:W-:Y:S01]  /*01c0*/  UISETP.GE.U32.AND.EX UP0, UPT, UR15, URZ, UPT, UP0 ;  /* 0x000000ff0f00728c */ /* 0x000fe2000bf06100 */
[----:B------:R-:W-:Y:S01]  /*01d0*/  UMOV UR4, URZ ;  /* 0x000000ff00047c82 */ /* 0x000fe20008000000 */
[----:B------:R-:W-:Y:S01]  /*01e0*/  UMOV UR5, URZ ;  /* 0x000000ff00057c82 */ /* 0x000fe20008000000 */
[----:B----4-:R-:W-:Y:S02]  /*01f0*/  R2UR UR16, R6 ;  /* 0x00000000061072ca */ /* 0x010fe400000e0000 */
[----:B------:R-:W-:Y:S02]  /*0200*/  R2UR UR17, R7 ;  /* 0x00000000071172ca */ /* 0x000fe400000e0000 */
[----:B-----5:R-:W-:Y:S02]  /*0210*/  R2UR UR18, R8 ;  /* 0x00000000081272ca */ /* 0x020fe400000e0000 */
[----:B------:R-:W-:-:S02]  /*0220*/  R2UR UR19, R9 ;  /* 0x00000000091372ca */ /* 0x000fc400000e0000 */
[----:B---3--:R-:W-:Y:S01]  /*0230*/  R2UR UR22, R10 ;  /* 0x000000000a1672ca */ /* 0x008fe200000e0000 */
[----:B------:R-:W-:Y:S01]  /*0240*/  HFMA2 R10, -RZ, RZ, 0, 0 ;  /* 0x00000000ff0a7431 */ /* 0x000fe200000001ff */
[----:B------:R-:W-:-:S03]  /*0250*/  R2UR UR23, R11 ;  /* 0x000000000b1772ca */ /* 0x000fc600000e0000 */
[----:B------:R-:W-:-:S04]  /*0260*/  IADD3 R4, P0, PT, R15, UR16, RZ ;  /* 0x000000100f047c10 */ /* 0x000fc8000ff1e0ff */
[----:B------:R-:W-:Y:S02]  /*0270*/  IADD3 R6, P1, PT, R15, UR18, RZ ;  /* 0x000000120f067c10 */ /* 0x000fe4000ff3e0ff */
[----:B------:R-:W-:Y:S02]  /*0280*/  IADD3.X R5, PT, PT, R17, UR17, RZ, P0, !PT ;  /* 0x0000001111057c10 */ /* 0x000fe400087fe4ff */
[----:B------:R-:W-:Y:S02]  /*0290*/  IADD3 R8, P2, PT, R15, UR22, RZ ;  /* 0x000000160f087c10 */ /* 0x000fe4000ff5e0ff */
[C---:B------:R-:W-:Y:S02]  /*02a0*/  IADD3.X R7, PT, PT, R17.reuse, UR19, RZ, P1, !PT ;  /* 0x0000001311077c10 */ /* 0x040fe40008ffe4ff */
[----:B------:R-:W-:Y:S01]  /*02b0*/  IADD3.X R9, PT, PT, R17, UR23, RZ, P2, !PT ;  /* 0x0000001711097c10 */ /* 0x000fe200097fe4ff */
[----:B--2---:R-:W-:Y:S08]  /*02c0*/  BRA.U !UP0, `(.L_x_0) ;  /* 0x0000000d08907547 */ /* 0x004ff0000b800000 */
[C---:B------:R-:W-:Y:S01]  /*02d0*/  IADD3 R19, PT, PT, -R3.reuse, 0x1, RZ ;  /* 0x0000000103137810 */ /* 0x040fe20007ffe1ff */
[----:B------:R-:W-:Y:S01]  /*02e0*/  VIADD R20, R3, 0xffffffff ;  /* 0xffffffff03147836 */ /* 0x000fe20000000000 */
[----:B------:R-:W-:Y:S01]  /*02f0*/  MOV R10, RZ ;  /* 0x000000ff000a7202 */ /* 0x000fe20000000f00 */
[----:B------:R-:W0:Y:S01]  /*0300*/  LDCU.64 UR28, c[0x0][0x380] ;  /* 0x00007000ff1c77ac */ /* 0x000e220008000a00 */
[----:B------:R-:W-:Y:S01]  /*0310*/  UMOV UR4, URZ ;  /* 0x000000ff00047c82 */ /* 0x000fe20008000000 */
[----:B------:R-:W-:Y:S01]  /*0320*/  UMOV UR5, URZ ;  /* 0x000000ff00057c82 */ /* 0x000fe20008000000 */
[----:B------:R-:W-:Y:S01]  /*0330*/  UMOV UR12, UR22 ;  /* 0x00000016000c7c82 */ /* 0x000fe20008000000 */
[----:B------:R-:W-:Y:S01]  /*0340*/  UMOV UR13, UR23 ;  /* 0x00000017000d7c82 */ /* 0x000fe20008000000 */
[----:B------:R-:W-:Y:S01]  /*0350*/  UMOV UR10, UR18 ;  /* 0x00000012000a7c82 */ /* 0x000fe20008000000 */
[----:B------:R-:W-:Y:S01]  /*0360*/  UMOV UR11, UR19 ;  /* 0x00000013000b7c82 */ /* 0x000fe20008000000 */
[----:B------:R-:W-:Y:S01]  /*0370*/  UMOV UR8, UR16 ;  /* 0x0000001000087c82 */ /* 0x000fe20008000000 */
[----:B------:R-:W-:-:S05]  /*0380*/  UMOV UR9, UR17 ;  /* 0x0000001100097c82 */ /* 0x000fca0008000000 */
.L_x_33:
[----:B------:R-:W-:Y:S01]  /*0390*/  ISETP.NE.AND P0, PT, R20, -0x1, PT ;  /* 0xffffffff1400780c */ /* 0x000fe20003f05270 */
[----:B------:R-:W-:-:S12]  /*03a0*/  BSSY.RECONVERGENT B1, `(.L_x_1) ;  /* 0x0000030000017945 */ /* 0x000fd80003800200 */
[----:B------:R-:W-:Y:S05]  /*03b0*/  @!P0 BRA `(.L_x_2) ;  /* 0x0000000000b88947 */ /* 0x000fea0003800000 */
[----:B------:R-:W-:Y:S01]  /*03c0*/  MOV R15, UR11 ;  /* 0x0000000b000f7c02 */ /* 0x000fe20008000f00 */
[----:B------:R-:W-:Y:S01]  /*03d0*/  IMAD.U32 R14, RZ, RZ, UR10 ;  /* 0x0000000aff0e7e24 */ /* 0x000fe2000f8e00ff */
[----:B------:R-:W-:Y:S01]  /*03e0*/  MOV R13, UR9 ;  /* 0x00000009000d7c02 */ /* 0x000fe20008000f00 */
[----:B------:R-:W-:Y:S01]  /*03f0*/  IMAD.U32 R12, RZ, RZ, UR8 ;  /* 0x00000008ff0c7e24 */ /* 0x000fe2000f8e00ff */
[----:B------:R-:W2:Y:S01]  /*0400*/  LD.E R2, desc[UR20][R6.64] ;  /* 0x0000001406027980 */ /* 0x000ea2000c101900 */
[----:B------:R-:W-:-:S03]  /*0410*/  IMAD.U32 R17, RZ, RZ, UR13 ;  /* 0x0000000dff117e24 */ /* 0x000fc6000f8e00ff */
[----:B------:R-:W2:Y:S01]  /*0420*/  LD.E R15, desc[UR20][R14.64] ;  /* 0x000000140e0f7980 */ /* 0x000ea2000c101900 */
[----:B------:R-:W-:-:S03]  /*0430*/  MOV R16, UR12 ;  /* 0x0000000c00107c02 */ /* 0x000fc60008000f00 */
[----:B------:R-:W3:Y:S04]  /*0440*/  LD.E R13, desc[UR20][R12.64] ;  /* 0x000000140c0d7980 */ /* 0x000ee8000c101900 */
[----:B------:R-:W3:Y:S04]  /*0450*/  LD.E R0, desc[UR20][R4.64] ;  /* 0x0000001404007980 */ /* 0x000ee8000c101900 */
[----:B------:R-:W4:Y:S04]  /*0460*/  LD.E R17, desc[UR20][R16.64] ;  /* 0x0000001410117980 */ /* 0x000f28000c101900 */
[----:B------:R-:W4:Y:S01]  /*0470*/  LD.E R18, desc[UR20][R8.64] ;  /* 0x0000001408127980 */ /* 0x000f22000c101900 */
[----:B------:R-:W-:Y:S01]  /*0480*/  BSSY.RECONVERGENT B0, `(.L_x_3) ;  /* 0x0000013000007945 */ /* 0x000fe20003800200 */
[----:B--2---:R-:W-:-:S04]  /*0490*/  FADD R2, R2, -R15 ;  /* 0x8000000f02027221 */ /* 0x004fc80000000000 */
[----:B------:R-:W-:Y:S01]  /*04a0*/  FMUL R11, R2, R2 ;  /* 0x00000002020b7220 */ /* 0x000fe20000400000 */
[----:B---3--:R-:W-:-:S04]  /*04b0*/  FADD R0, R0, -R13 ;  /* 0x8000000d00007221 */ /* 0x008fc80000000000 */
[----:B------:R-:W-:Y:S01]  /*04c0*/  FFMA R11, R0, R0, R11 ;  /* 0x00000000000b7223 */ /* 0x000fe2000000000b */
[----:B----4-:R-:W-:-:S04]  /*04d0*/  FADD R18, R18, -R17 ;  /* 0x8000001112127221 */ /* 0x010fc80000000000 */
[----:B------:R-:W-:-:S05]  /*04e0*/  FFMA R11, R18, R18, R11 ;  /* 0x00000012120b7223 */ /* 0x000fca000000000b */
[----:B------:R-:W-:Y:S01]  /*04f0*/  IADD3 R0, PT, PT, R11, -0xd000000, RZ ;  /* 0xf30000000b007810 */ /* 0x000fe20007ffe0ff */
[----:B------:R1:W2:Y:S03]  /*0500*/  MUFU.RSQ R2, R11 ;  /* 0x0000000b00027308 */ /* 0x0002a60000001400 */
[----:B------:R-:W-:-:S13]  /*0510*/  ISETP.GT.U32.AND P0, PT, R0, 0x727fffff, PT ;  /* 0x727fffff0000780c */ /* 0x000fda0003f04070 */
[----:B-1----:R-:W-:Y:S05]  /*0520*/  @!P0 BRA `(.L_x_4) ;  /* 0x0000000000108947 */ /* 0x002fea0003800000 */
[----:B------:R-:W-:Y:S02]  /*0530*/  MOV R0, R11 ;  /* 0x0000000b00007202 */ /* 0x000fe40000000f00 */
[----:B------:R-:W-:-:S07]  /*0540*/  MOV R24, 0x560 ;  /* 0x0000056000187802 */ /* 0x000fce0000000f00 */
[----:B0-2---:R-:W-:Y:S05]  /*0550*/  CALL.REL.NOINC `($__internal_1_$__cuda_sm20_sqrt_rn_f32_slowpath) ;  /* 0x0000001800f07944 */ /* 0x005fea0003c00000 */
[----:B------:R-:W-:Y:S05]  /*0560*/  BRA `(.L_x_5) ;  /* 0x0000000000107947 */ /* 0x000fea0003800000 */
.L_x_4:
[----:B--2---:R-:W-:Y:S01]  /*0570*/  FMUL.FTZ R0, R11, R2 ;  /* 0x000000020b007220 */ /* 0x004fe20000410000 */
[----:B------:R-:W-:-:S03]  /*0580*/  FMUL.FTZ R2, R2, 0.5 ;  /* 0x3f00000002027820 */ /* 0x000fc60000410000 */
[----:B------:R-:W-:-:S04]  /*0590*/  FFMA R11, -R0, R0, R11 ;  /* 0x00000000000b7223 */ /* 0x000fc8000000010b */
[----:B------:R-:W-:-:S07]  /*05a0*/  FFMA R0, R11, R2, R0 ;  /* 0x000000020b007223 */ /* 0x000fce0000000000 */
.L_x_5:
[----:B0-----:R-:W-:Y:S05]  /*05b0*/  BSYNC.RECONVERGENT B0 ;  /* 0x0000000000007941 */ /* 0x001fea0003800200 */
.L_x_3:
[----:B------:R-:W-:Y:S01]  /*05c0*/  VIADD R2, R0, 0x1800000 ;  /* 0x0180000000027836 */ /* 0x000fe20000000000 */
[----:B------:R-:W-:Y:S04]  /*05d0*/  BSSY.RECONVERGENT B2, `(.L_x_6) ;  /* 0x000000b000027945 */ /* 0x000fe80003800200 */
[----:B------:R-:W-:-:S04]  /*05e0*/  LOP3.LUT R2, R2, 0x7f800000, RZ, 0xc0, !PT ;  /* 0x7f80000002027812 */ /* 0x000fc800078ec0ff */
[----:B------:R-:W-:-:S13]  /*05f0*/  ISETP.GT.U32.AND P0, PT, R2, 0x1ffffff, PT ;  /* 0x01ffffff0200780c */ /* 0x000fda0003f04070 */
[----:B------:R-:W-:Y:S05]  /*0600*/  @P0 BRA `(.L_x_7) ;  /* 0x00000000000c0947 */ /* 0x000fea0003800000 */
[----:B------:R-:W-:-:S07]  /*0610*/  MOV R18, 0x630 ;  /* 0x0000063000127802 */ /* 0x000fce0000000f00 */
[----:B------:R-:W-:Y:S05]  /*0620*/  CALL.REL.NOINC `($__internal_0_$__cuda_sm20_rcp_rn_f32_slowpath) ;  /* 0x0000001400e87944 */ /* 0x000fea0003c00000 */
[----:B------:R-:W-:Y:S05]  /*0630*/  BRA `(.L_x_8) ;  /* 0x0000000000107947 */ /* 0x000fea0003800000 */
.L_x_7:
[----:B------:R-:W0:Y:S02]  /*0640*/  MUFU.RCP R11, R0 ;  /* 0x00000000000b7308 */ /* 0x000e240000001000 */
[----:B0-----:R-:W-:-:S04]  /*0650*/  FFMA R2, R11, R0, -1 ;  /* 0xbf8000000b027423 */ /* 0x001fc80000000000 */
[----:B------:R-:W-:-:S04]  /*0660*/  FADD.FTZ R2, -R2, -RZ ;  /* 0x800000ff02027221 */ /* 0x000fc80000010100 */
[----:B------:R-:W-:-:S07]  /*0670*/  FFMA R11, R11, R2, R11 ;  /* 0x000000020b0b7223 */ /* 0x000fce000000000b */
.L_x_8:
[----:B------:R-:W-:Y:S05]  /*0680*/  BSYNC.RECONVERGENT B2 ;  /* 0x0000000000027941 */ /* 0x000fea0003800200 */
.L_x_6:
[----:B------:R-:W-:-:S07]  /*0690*/  FADD R10, R10, R11 ;  /* 0x0000000b0a0a7221 */ /* 0x000fce0000000000 */
.L_x_2:
[----:B0-----:R-:W-:Y:S05]  /*06a0*/  BSYNC.RECONVERGENT B1 ;  /* 0x0000000000017941 */ /* 0x001fea0003800200 */
.L_x_1:
[----:B------:R-:W-:Y:S01]  /*06b0*/  USHF.L.U32 UR6, UR4, 0x2, URZ ;  /* 0x0000000204067899 */ /* 0x000fe200080006ff */
[----:B------:R-:W-:Y:S01]  /*06c0*/  ISETP.NE.AND P0, PT, R19, RZ, PT ;  /* 0x000000ff1300720c */ /* 0x000fe20003f05270 */
[----:B------:R-:W-:Y:S01]  /*06d0*/  USHF.L.U64.HI UR7, UR4, 0x2, UR5 ;  /* 0x0000000204077899 */ /* 0x000fe20008010205 */
[----:B------:R-:W-:Y:S01]  /*06e0*/  BSSY.RECONVERGENT B1, `(.L_x_9) ;  /* 0x0000038000017945 */ /* 0x000fe20003800200 */
[----:B------:R-:W-:Y:S02]  /*06f0*/  ULOP3.LUT UR6, UR6, 0xfffffff0, URZ, 0xc0, !UPT ;  /* 0xfffffff006067892 */ /* 0x000fe4000f8ec0ff */
[----:B------:R-:W-:Y:S02]  /*0700*/  ULOP3.LUT UR7, UR7, 0x3, URZ, 0xc0, !UPT ;  /* 0x0000000307077892 */ /* 0x000fe4000f8ec0ff */
[----:B------:R-:W-:Y:S02]  /*0710*/  UIADD3 UR15, UP0, UPT, UR16, UR6, URZ ;  /* 0x00000006100f7290 */ /* 0x000fe4000ff1e0ff */
[----:B------:R-:W-:-:S02]  /*0720*/  UIADD3 UR25, UP1, UPT, UR18, UR6, URZ ;  /* 0x0000000612197290 */ /* 0x000fc4000ff3e0ff */
[----:B------:R-:W-:Y:S02]  /*0730*/  UIADD3 UR6, UP2, UPT, UR22, UR6, URZ ;  /* 0x0000000616067290 */ /* 0x000fe4000ff5e0ff */
[----:B------:R-:W-:Y:S01]  /*0740*/  UIADD3.X UR24, UPT, UPT, UR17, UR7, URZ, UP0, !UPT ;  /* 0x0000000711187290 */ /* 0x000fe200087fe4ff */
[----:B------:R-:W-:Y:S01]  /*0750*/  MOV R12, UR15 ;  /* 0x0000000f000c7c02 */ /* 0x000fe20008000f00 */
[----:B------:R-:W-:Y:S01]  /*0760*/  UIADD3.X UR26, UPT, UPT, UR19, UR7, URZ, UP1, !UPT ;  /* 0x00000007131a7290 */ /* 0x000fe20008ffe4ff */
[----:B------:R-:W-:Y:S01]  /*0770*/  MOV R14, UR25 ;  /* 0x00000019000e7c02 */ /* 0x000fe20008000f00 */
[----:B------:R-:W-:Y:S01]  /*0780*/  UIADD3.X UR7, UPT, UPT, UR23, UR7, URZ, UP2, !UPT ;  /* 0x0000000717077290 */ /* 0x000fe200097fe4ff */
[----:B------:R-:W-:Y:S01]  /*0790*/  IMAD.U32 R16, RZ, RZ, UR6 ;  /* 0x00000006ff107e24 */ /* 0x000fe2000f8e00ff */
[----:B------:R-:W-:Y:S02]  /*07a0*/  MOV R13, UR24 ;  /* 0x00000018000d7c02 */ /* 0x000fe40008000f00 */
[----:B------:R-:W-:-:S02]  /*07b0*/  MOV R15, UR26 ;  /* 0x0000001a000f7c02 */ /* 0x000fc40008000f00 */
[----:B------:R-:W-:Y:S01]  /*07c0*/  IMAD.U32 R17, RZ, RZ, UR7 ;  /* 0x00000007ff117e24 */ /* 0x000fe2000f8e00ff */
[----:B------:R-:W-:Y:S06]  /*07d0*/  @!P0 BRA `(.L_x_10) ;  /* 0x0000000000a08947 */ /* 0x000fec0003800000 */
[----:B------:R-:W2:Y:S04]  /*07e0*/  LD.E R2, desc[UR20][R6.64] ;  /* 0x0000001406027980 */ /* 0x000ea8000c101900 */
[----:B------:R-:W2:Y:S04]  /*07f0*/  LD.E R21, desc[UR20][R14.64+0x4] ;  /* 0x000004140e157980 */ /* 0x000ea8000c101900 */
[----:B------:R-:W3:Y:S04]  /*0800*/  LD.E R0, desc[UR20][R4.64] ;  /* 0x0000001404007980 */ /* 0x000ee8000c101900 */
[----:B------:R-:W3:Y:S04]  /*0810*/  LD.E R11, desc[UR20][R12.64+0x4] ;  /* 0x000004140c0b7980 */ /* 0x000ee8000c101900 */
[----:B------:R-:W4:Y:S04]  /*0820*/  LD.E R18, desc[UR20][R8.64] ;  /* 0x0000001408127980 */ /* 0x000f28000c101900 */
[----:B------:R-:W4:Y:S01]  /*0830*/  LD.E R23, desc[UR20][R16.64+0x4] ;  /* 0x0000041410177980 */ /* 0x000f22000c101900 */
[----:B------:R-:W-:Y:S01]  /*0840*/  BSSY.RECONVERGENT B0, `(.L_x_11) ;  /* 0x0000013000007945 */ /* 0x000fe20003800200 */
[----:B--2---:R-:W-:Y:S01]  /*0850*/  FADD R2, R2, -R21 ;  /* 0x8000001502027221 */ /* 0x004fe20000000000 */
[----:B---3--:R-:W-:-:S03]  /*0860*/  FADD R0, R0, -R11 ;  /* 0x8000000b00007221 */ /* 0x008fc60000000000 */
[----:B------:R-:W-:-:S04]  /*0870*/  FMUL R11, R2, R2 ;  /* 0x00000002020b7220 */ /* 0x000fc80000400000 */
[----:B------:R-:W-:Y:S01]  /*0880*/  FFMA R11, R0, R0, R11 ;  /* 0x00000000000b7223 */ /* 0x000fe2000000000b */
[----:B----4-:R-:W-:-:S04]  /*0890*/  FADD R18, R18, -R23 ;  /* 0x8000001712127221 */ /* 0x010fc80000000000 */
[----:B------:R-:W-:-:S04]  /*08a0*/  FFMA R11, R18, R18, R11 ;  /* 0x00000012120b7223 */ /* 0x000fc8000000000b */
[----:B------:R0:W1:Y:S01]  /*08b0*/  MUFU.RSQ R2, R11 ;  /* 0x0000000b00027308 */ /* 0x0000620000001400 */
[----:B------:R-:W-:-:S04]  /*08c0*/  IADD3 R0, PT, PT, R11, -0xd000000, RZ ;  /* 0xf30000000b007810 */ /* 0x000fc80007ffe0ff */
[----:B------:R-:W-:-:S13]  /*08d0*/  ISETP.GT.U32.AND P0, PT, R0, 0x727fffff, PT ;  /* 0x727fffff0000780c */ /* 0x000fda0003f04070 */
[----:B01----:R-:W-:Y:S05]  /*08e0*/  @!P0 BRA `(.L_x_12) ;  /* 0x0000000000108947 */ /* 0x003fea0003800000 */
[----:B------:R-:W-:Y:S02]  /*08f0*/  MOV R0, R11 ;  /* 0x0000000b00007202 */ /* 0x000fe40000000f00 */
[----:B------:R-:W-:-:S07]  /*0900*/  MOV R24, 0x920 ;  /* 0x0000092000187802 */ /* 0x000fce0000000f00 */
[----:B------:R-:W-:Y:S05]  /*0910*/  CALL.REL.NOINC `($__internal_1_$__cuda_sm20_sqrt_rn_f32_slowpath) ;  /* 0x0000001800007944 */ /* 0x000fea0003c00000 */
[----:B------:R-:W-:Y:S05]  /*0920*/  BRA `(.L_x_13) ;  /* 0x0000000000107947 */ /* 0x000fea0003800000 */
.L_x_12:
[----:B------:R-:W-:Y:S01]  /*0930*/  FMUL.FTZ R0, R11, R2 ;  /* 0x000000020b007220 */ /* 0x000fe20000410000 */
[----:B------:R-:W-:-:S03]  /*0940*/  FMUL.FTZ R2, R2, 0.5 ;  /* 0x3f00000002027820 */ /* 0x000fc60000410000 */
[----:B------:R-:W-:-:S04]  /*0950*/  FFMA R11, -R0, R0, R11 ;  /* 0x00000000000b7223 */ /* 0x000fc8000000010b */
[----:B------:R-:W-:-:S07]  /*0960*/  FFMA R0, R11, R2, R0 ;  /* 0x000000020b007223 */ /* 0x000fce0000000000 */
.L_x_13:
[----:B------:R-:W-:Y:S05]  /*0970*/  BSYNC.RECONVERGENT B0 ;  /* 0x0000000000007941 */ /* 0x000fea0003800200 */
.L_x_11:
        /* <DEDUP_REMOVED lines=8> */
.L_x_15:
[----:B------:R-:W0:Y:S02]  /*0a00*/  MUFU.RCP R11, R0 ;  /* 0x00000000000b7308 */ /* 0x000e240000001000 */
[----:B0-----:R-:W-:-:S04]  /*0a10*/  FFMA R2, R11, R0, -1 ;  /* 0xbf8000000b027423 */ /* 0x001fc80000000000 */
[----:B------:R-:W-:-:S04]  /*0a20*/  FADD.FTZ R2, -R2, -RZ ;  /* 0x800000ff02027221 */ /* 0x000fc80000010100 */
[----:B------:R-:W-:-:S07]  /*0a30*/  FFMA R11, R11, R2, R11 ;  /* 0x000000020b0b7223 */ /* 0x000fce000000000b */
.L_x_16:
[----:B------:R-:W-:Y:S05]  /*0a40*/  BSYNC.RECONVERGENT B2 ;  /* 0x0000000000027941 */ /* 0x000fea0003800200 */
.L_x_14:
[----:B------:R-:W-:-:S07]  /*0a50*/  FADD R10, R10, R11 ;  /* 0x0000000b0a0a7221 */ /* 0x000fce0000000000 */
.L_x_10:
[----:B------:R-:W-:Y:S05]  /*0a60*/  BSYNC.RECONVERGENT B1 ;  /* 0x0000000000017941 */ /* 0x000fea0003800200 */
.L_x_9:
[----:B------:R-:W-:Y:S01]  /*0a70*/  ISETP.NE.AND P0, PT, R20, 0x1, PT ;  /* 0x000000011400780c */ /* 0x000fe20003f05270 */
[----:B------:R-:W-:-:S12]  /*0a80*/  BSSY.RECONVERGENT B1, `(.L_x_17) ;  /* 0x000002a000017945 */ /* 0x000fd80003800200 */
[----:B------:R-:W-:Y:S05]  /*0a90*/  @!P0 BRA `(.L_x_18) ;  /* 0x0000000000a08947 */ /* 0x000fea0003800000 */
        /* <DEDUP_REMOVED lines=21> */
.L_x_20:
[----:B------:R-:W-:Y:S01]  /*0bf0*/  FMUL.FTZ R0, R11, R2 ;  /* 0x000000020b007220 */ /* 0x000fe20000410000 */
[----:B------:R-:W-:-:S03]  /*0c00*/  FMUL.FTZ R2, R2, 0.5 ;  /* 0x3f00000002027820 */ /* 0x000fc60000410000 */
[----:B------:R-:W-:-:S04]  /*0c10*/  FFMA R11, -R0, R0, R11 ;  /* 0x00000000000b7223 */ /* 0x000fc8000000010b */
[----:B------:R-:W-:-:S07]  /*0c20*/  FFMA R0, R11, R2, R0 ;  /* 0x000000020b007223 */ /* 0x000fce0000000000 */
.L_x_21:
[----:B------:R-:W-:Y:S05]  /*0c30*/  BSYNC.RECONVERGENT B0 ;  /* 0x0000000000007941 */ /* 0x000fea0003800200 */
.L_x_19:
        /* <DEDUP_REMOVED lines=8> */
.L_x_23:
[----:B------:R-:W0:Y:S02]  /*0cc0*/  MUFU.RCP R11, R0 ;  /* 0x00000000000b7308 */ /* 0x000e240000001000 */
[----:B0-----:R-:W-:-:S04]  /*0cd0*/  FFMA R2, R11, R0, -1 ;  /* 0xbf8000000b027423 */ /* 0x001fc80000000000 */
[----:B------:R-:W-:-:S04]  /*0ce0*/  FADD.FTZ R2, -R2, -RZ ;  /* 0x800000ff02027221 */ /* 0x000fc80000010100 */
[----:B------:R-:W-:-:S07]  /*0cf0*/  FFMA R11, R11, R2, R11 ;  /* 0x000000020b0b7223 */ /* 0x000fce000000000b */
.L_x_24:
[----:B------:R-:W-:Y:S05]  /*0d00*/  BSYNC.RECONVERGENT B2 ;  /* 0x0000000000027941 */ /* 0x000fea0003800200 */
.L_x_22:
[----:B------:R-:W-:-:S07]  /*0d10*/  FADD R10, R10, R11 ;  /* 0x0000000b0a0a7221 */ /* 0x000fce0000000000 */
.L_x_18:
[----:B------:R-:W-:Y:S05]  /*0d20*/  BSYNC.RECONVERGENT B1 ;  /* 0x0000000000017941 */ /* 0x000fea0003800200 */
.L_x_17:
[----:B------:R-:W-:Y:S01]  /*0d30*/  ISETP.NE.AND P0, PT, R19, -0x2, PT ;  /* 0xfffffffe1300780c */ /* 0x000fe20003f05270 */
        /* <DEDUP_REMOVED lines=23> */
.L_x_28:
[----:B------:R-:W-:Y:S01]  /*0eb0*/  FMUL.FTZ R0, R11, R2 ;  /* 0x000000020b007220 */ /* 0x000fe20000410000 */
[----:B------:R-:W-:-:S03]  /*0ec0*/  FMUL.FTZ R2, R2, 0.5 ;  /* 0x3f00000002027820 */ /* 0x000fc60000410000 */
[----:B------:R-:W-:-:S04]  /*0ed0*/  FFMA R11, -R0, R0, R11 ;  /* 0x00000000000b7223 */ /* 0x000fc8000000010b */
[----:B------:R-:W-:-:S07]  /*0ee0*/  FFMA R0, R11, R2, R0 ;  /* 0x000000020b007223 */ /* 0x000fce0000000000 */
.L_x_29:
[----:B------:R-:W-:Y:S05]  /*0ef0*/  BSYNC.RECONVERGENT B0 ;  /* 0x0000000000007941 */ /* 0x000fea0003800200 */
.L_x_27:
        /* <DEDUP_REMOVED lines=8> */
.L_x_31:
[----:B------:R-:W0:Y:S02]  /*0f80*/  MUFU.RCP R11, R0 ;  /* 0x00000000000b7308 */ /* 0x000e240000001000 */
[----:B0-----:R-:W-:-:S04]  /*0f90*/  FFMA R2, R11, R0, -1 ;  /* 0xbf8000000b027423 */ /* 0x001fc80000000000 */
[----:B------:R-:W-:-:S04]  /*0fa0*/  FADD.FTZ R2, -R2, -RZ ;  /* 0x800000ff02027221 */ /* 0x000fc80000010100 */
[----:B------:R-:W-:-:S07]  /*0fb0*/  FFMA R11, R11, R2, R11 ;  /* 0x000000020b0b7223 */ /* 0x000fce000000000b */
.L_x_32:
[----:B------:R-:W-:Y:S05]  /*0fc0*/  BSYNC.RECONVERGENT B2 ;  /* 0x0000000000027941 */ /* 0x000fea0003800200 */
.L_x_30:
[----:B------:R-:W-:-:S07]  /*0fd0*/  FADD R10, R10, R11 ;  /* 0x0000000b0a0a7221 */ /* 0x000fce0000000000 */
.L_x_26:
[----:B------:R-:W-:Y:S05]  /*0fe0*/  BSYNC.RECONVERGENT B1 ;  /* 0x0000000000017941 */ /* 0x000fea0003800200 */
.L_x_25:
[----:B------:R-:W-:Y:S01]  /*0ff0*/  ULOP3.LUT UR6, UR28, 0xfffffffc, URZ, 0xc0, !UPT ;  /* 0xfffffffc1c067892 */ /* 0x000fe2000f8ec0ff */
[----:B------:R-:W-:Y:S01]  /*1000*/  IADD3 R19, PT, PT, R19, 0x4, RZ ;  /* 0x0000000413137810 */ /* 0x000fe20007ffe0ff */
[----:B------:R-:W-:Y:S01]  /*1010*/  UIADD3 UR4, UP2, UPT, UR4, 0x4, URZ ;  /* 0x0000000404047890 */ /* 0x000fe2000ff5e0ff */
[----:B------:R-:W-:Y:S01]  /*1020*/  IADD3 R20, PT, PT, R20, -0x4, RZ ;  /* 0xfffffffc14147810 */ /* 0x000fe20007ffe0ff */
[----:B------:R-:W-:Y:S02]  /*1030*/  UIADD3 UR8, UP0, UPT, UR8, 0x10, URZ ;  /* 0x0000001008087890 */ /* 0x000fe4000ff1e0ff */
[----:B------:R-:W-:Y:S02]  /*1040*/  UIADD3.X UR5, UPT, UPT, URZ, UR5, URZ, UP2, !UPT ;  /* 0x00000005ff057290 */ /* 0x000fe400097fe4ff */
[----:B------:R-:W-:Y:S02]  /*1050*/  UIADD3 UR7, UP3, UPT, UR4, -UR6, URZ ;  /* 0x8000000604077290 */ /* 0x000fe4000ff7e0ff */
[----:B------:R-:W-:-:S02]  /*1060*/  UIADD3.X UR9, UPT, UPT, URZ, UR9, URZ, UP0, !UPT ;  /* 0x00000009ff097290 */ /* 0x000fc400087fe4ff */
[----:B------:R-:W-:Y:S02]  /*1070*/  UIADD3.X UR15, UPT, UPT, UR5, ~UR29, URZ, UP3, !UPT ;  /* 0x8000001d050f7290 */ /* 0x000fe40009ffe4ff */
[----:B------:R-:W-:Y:S02]  /*1080*/  UISETP.NE.U32.AND UP0, UPT, UR7, URZ, UPT ;  /* 0x000000ff0700728c */ /* 0x000fe4000bf05070 */
[----:B------:R-:W-:Y:S02]  /*1090*/  UIADD3 UR10, UP1, UPT, UR10, 0x10, URZ ;  /* 0x000000100a0a7890 */ /* 0x000fe4000ff3e0ff */
[----:B------:R-:W-:Y:S02]  /*10a0*/  UISETP.NE.AND.EX UP0, UPT, UR15, URZ, UPT, UP0 ;  /* 0x000000ff0f00728c */ /* 0x000fe4000bf05300 */
[----:B------:R-:W-:Y:S02]  /*10b0*/  UIADD3 UR12, UP2, UPT, UR12, 0x10, URZ ;  /* 0x000000100c0c7890 */ /* 0x000fe4000ff5e0ff */
[----:B------:R-:W-:-:S02]  /*10c0*/  UIADD3.X UR11, UPT, UPT, URZ, UR11, URZ, UP1, !UPT ;  /* 0x0000000bff0b7290 */ /* 0x000fc40008ffe4ff */
[----:B------:R-:W-:-:S03]  /*10d0*/  UIADD3.X UR13, UPT, UPT, URZ, UR13, URZ, UP2, !UPT ;  /* 0x0000000dff0d7290 */ /* 0x000fc600097fe4ff */
[----:B------:R-:W-:Y:S09]  /*10e0*/  BRA.U UP0, `(.L_x_33) ;  /* 0xfffffff100a87547 */ /* 0x000ff2000b83ffff */
[----:B------:R-:W0:Y:S01]  /*10f0*/  LDCU UR5, c[0x0][0x384] ;  /* 0x00007080ff0577ac */ /* 0x000e220008000800 */
[----:B------:R-:W-:-:S05]  /*1100*/  UMOV UR4, UR6 ;  /* 0x0000000600047c82 */ /* 0x000fca0008000000 */
.L_x_0:
[----:B------:R-:W-:-:S04]  /*1110*/  UISETP.NE.U32.AND UP0, UPT, UR14, URZ, UPT ;  /* 0x000000ff0e00728c */ /* 0x000fc8000bf05070 */
[----:B------:R-:W-:-:S09]  /*1120*/  UISETP.NE.AND.EX UP0, UPT, URZ, URZ, UPT, UP0 ;  /* 0x000000ffff00728c */ /* 0x000fd2000bf05300 */
[----:B------:R-:W-:Y:S05]  /*1130*/  BRA.U !UP0, `(.L_x_34) ;  /* 0x0000000908ec7547 */ /* 0x000fea000b800000 */
[----:B------:R-:W-:-:S04]  /*1140*/  UISETP.NE.U32.AND UP0, UPT, UR14, 0x1, UPT ;  /* 0x000000010e00788c */ /* 0x000fc8000bf05070 */
[----:B------:R-:W-:-:S09]  /*1150*/  UISETP.NE.AND.EX UP0, UPT, URZ, URZ, UPT, UP0 ;  /* 0x000000ffff00728c */ /* 0x000fd2000bf05300 */
[----:B------:R-:W-:Y:S05]  /*1160*/  BRA.U !UP0, `(.L_x_35) ;  /* 0x0000000508e47547 */ /* 0x000fea000b800000 */
[----:B------:R-:W-:Y:S01]  /*1170*/  ISETP.NE.AND P0, PT, R3, UR4, PT ;  /* 0x0000000403007c0c */ /* 0x000fe2000bf05270 */
[----:B------:R-:W-:-:S12]  /*1180*/  BSSY.RECONVERGENT B1, `(.L_x_36) ;  /* 0x0000038000017945 */ /* 0x000fd80003800200 */
[----:B------:R-:W-:Y:S05]  /*1190*/  @!P0 BRA `(.L_x_37) ;  /* 0x0000000000d88947 */ /* 0x000fea0003800000 */
[----:B------:R-:W-:Y:S01]  /*11a0*/  USHF.L.U32 UR6, UR4, 0x2, URZ ;  /* 0x0000000204067899 */ /* 0x000fe200080006ff */
[----:B------:R-:W2:Y:S01]  /*11b0*/  LD.E R2, desc[UR20][R6.64] ;  /* 0x0000001406027980 */ /* 0x000ea2000c101900 */
[----:B0-----:R-:W-:Y:S02]  /*11c0*/  USHF.L.U64.HI UR7, UR4, 0x2, UR5 ;  /* 0x0000000204077899 */ /* 0x001fe40008010205 */
[----:B------:R-:W-:Y:S01]  /*11d0*/  UIADD3 UR8, UP1, UPT, UR18, UR6, URZ ;  /* 0x0000000612087290 */ /* 0x000fe2000ff3e0ff */
[----:B------:R-:W3:Y:S01]  /*11e0*/  LD.E R0, desc[UR20][R4.64] ;  /* 0x0000001404007980 */ /* 0x000ee2000c101900 */
[----:B------:R-:W-:Y:S02]  /*11f0*/  UIADD3 UR10, UP0, UPT, UR16, UR6, URZ ;  /* 0x00000006100a7290 */ /* 0x000fe4000ff1e0ff */
[----:B------:R-:W-:Y:S01]  /*1200*/  UIADD3.X UR9, UPT, UPT, UR19, UR7, URZ, UP1, !UPT ;  /* 0x0000000713097290 */ /* 0x000fe20008ffe4ff */
[----:B------:R-:W4:Y:S01]  /*1210*/  LD.E R18, desc[UR20][R8.64] ;  /* 0x0000001408127980 */ /* 0x000f22000c101900 */
[----:B------:R-:W-:Y:S01]  /*1220*/  UIADD3 UR6, UP1, UPT, UR22, UR6, URZ ;  /* 0x0000000616067290 */ /* 0x000fe2000ff3e0ff */
[----:B------:R-:W-:Y:S01]  /*1230*/  IMAD.U32 R14, RZ, RZ, UR8 ;  /* 0x00000008ff0e7e24 */ /* 0x000fe2000f8e00ff */
[----:B------:R-:W-:Y:S01]  /*1240*/  UIADD3.X UR11, UPT, UPT, UR17, UR7, URZ, UP0, !UPT ;  /* 0x00000007110b7290 */ /* 0x000fe200087fe4ff */
[----:B------:R-:W-:Y:S01]  /*1250*/  MOV R12, UR10 ;  /* 0x0000000a000c7c02 */ /* 0x000fe20008000f00 */
[----:B------:R-:W-:Y:S01]  /*1260*/  UIADD3.X UR7, UPT, UPT, UR23, UR7, URZ, UP1, !UPT ;  /* 0x0000000717077290 */ /* 0x000fe20008ffe4ff */
[----:B------:R-:W-:-:S03]  /*1270*/  MOV R15, UR9 ;  /* 0x00000009000f7c02 */ /* 0x000fc60008000f00 */
[----:B------:R-:W-:-:S03]  /*1280*/  IMAD.U32 R13, RZ, RZ, UR11 ;  /* 0x0000000bff0d7e24 */ /* 0x000fc6000f8e00ff */
[----:B------:R-:W2:Y:S01]  /*1290*/  LD.E R15, desc[UR20][R14.64] ;  /* 0x000000140e0f7980 */ /* 0x000ea2000c101900 */
[----:B------:R-:W-:Y:S02]  /*12a0*/  MOV R17, UR7 ;  /* 0x0000000700117c02 */ /* 0x000fe40008000f00 */
[----:B------:R-:W-:Y:S01]  /*12b0*/  MOV R16, UR6 ;  /* 0x0000000600107c02 */ /* 0x000fe20008000f00 */
[----:B------:R-:W3:Y:S04]  /*12c0*/  LD.E R13, desc[UR20][R12.64] ;  /* 0x000000140c0d7980 */ /* 0x000ee8000c101900 */
[----:B------:R-:W4:Y:S01]  /*12d0*/  LD.E R17, desc[UR20][R16.64] ;  /* 0x0000001410117980 */ /* 0x000f22000c101900 */
[----:B------:R-:W-:Y:S01]  /*12e0*/  BSSY.RECONVERGENT B0, `(.L_x_38) ;  /* 0x0000013000007945 */ /* 0x000fe20003800200 */
[----:B--2---:R-:W-:Y:S01]  /*12f0*/  FADD R2, R2, -R15 ;  /* 0x8000000f02027221 */ /* 0x004fe20000000000 */
[----:B---3--:R-:W-:-:S03]  /*1300*/  FADD R0, R0, -R13 ;  /* 0x8000000d00007221 */ /* 0x008fc60000000000 */
[----:B------:R-:W-:Y:S01]  /*1310*/  FMUL R11, R2, R2 ;  /* 0x00000002020b7220 */ /* 0x000fe20000400000 */
[----:B----4-:R-:W-:-:S03]  /*1320*/  FADD R18, R18, -R17 ;  /* 0x8000001112127221 */ /* 0x010fc60000000000 */
[----:B------:R-:W-:-:S04]  /*1330*/  FFMA R11, R0, R0, R11 ;  /* 0x00000000000b7223 */ /* 0x000fc8000000000b */
[----:B------:R-:W-:-:S04]  /*1340*/  FFMA R11, R18, R18, R11 ;  /* 0x00000012120b7223 */ /* 0x000fc8000000000b */
[----:B------:R-:W-:Y:S01]  /*1350*/  VIADD R0, R11, 0xf3000000 ;  /* 0xf30000000b007836 */ /* 0x000fe20000000000 */
[----:B------:R0:W1:Y:S04]  /*1360*/  MUFU.RSQ R2, R11 ;  /* 0x0000000b00027308 */ /* 0x0000680000001400 */
[----:B------:R-:W-:-:S13]  /*1370*/  ISETP.GT.U32.AND P0, PT, R0, 0x727fffff, PT ;  /* 0x727fffff0000780c */ /* 0x000fda0003f04070 */
[----:B01----:R-:W-:Y:S05]  /*1380*/  @!P0 BRA `(.L_x_39) ;  /* 0x0000000000108947 */ /* 0x003fea0003800000 */
[----:B------:R-:W-:Y:S02]  /*1390*/  MOV R0, R11 ;  /* 0x0000000b00007202 */ /* 0x000fe40000000f00 */
[----:B------:R-:W-:-:S07]  /*13a0*/  MOV R24, 0x13c0 ;  /* 0x000013c000187802 */ /* 0x000fce0000000f00 */
[----:B------:R-:W-:Y:S05]  /*13b0*/  CALL.REL.NOINC `($__internal_1_$__cuda_sm20_sqrt_rn_f32_slowpath) ;  /* 0x0000000c00587944 */ /* 0x000fea0003c00000 */
[----:B------:R-:W-:Y:S05]  /*13c0*/  BRA `(.L_x_40) ;  /* 0x0000000000107947 */ /* 0x000fea0003800000 */
.L_x_39:
[----:B------:R-:W-:Y:S01]  /*13d0*/  FMUL.FTZ R0, R11, R2 ;  /* 0x000000020b007220 */ /* 0x000fe20000410000 */
[----:B------:R-:W-:-:S03]  /*13e0*/  FMUL.FTZ R2, R2, 0.5 ;  /* 0x3f00000002027820 */ /* 0x000fc60000410000 */
[----:B------:R-:W-:-:S04]  /*13f0*/  FFMA R11, -R0, R0, R11 ;  /* 0x00000000000b7223 */ /* 0x000fc8000000010b */
[----:B------:R-:W-:-:S07]  /*1400*/  FFMA R0, R11, R2, R0 ;  /* 0x000000020b007223 */ /* 0x000fce0000000000 */
.L_x_40:
[----:B------:R-:W-:Y:S05]  /*1410*/  BSYNC.RECONVERGENT B0 ;  /* 0x0000000000007941 */ /* 0x000fea0003800200 */
.L_x_38:
[----:B------:R-:W-:Y:S01]  /*1420*/  IADD3 R2, PT, PT, R0, 0x1800000, RZ ;  /* 0x0180000000027810 */ /* 0x000fe20007ffe0ff */
[----:B------:R-:W-:Y:S03]  /*1430*/  BSSY.RECONVERGENT B2, `(.L_x_41) ;  /* 0x000000b000027945 */ /* 0x000fe60003800200 */
[----:B------:R-:W-:-:S04]  /*1440*/  LOP3.LUT R2, R2, 0x7f800000, RZ, 0xc0, !PT ;  /* 0x7f80000002027812 */ /* 0x000fc800078ec0ff */
[----:B------:R-:W-:-:S13]  /*1450*/  ISETP.GT.U32.AND P0, PT, R2, 0x1ffffff, PT ;  /* 0x01ffffff0200780c */ /* 0x000fda0003f04070 */
[----:B------:R-:W-:Y:S05]  /*1460*/  @P0 BRA `(.L_x_42) ;  /* 0x00000000000c0947 */ /* 0x000fea0003800000 */
[----:B------:R-:W-:-:S07]  /*1470*/  MOV R18, 0x1490 ;  /* 0x0000149000127802 */ /* 0x000fce0000000f00 */
[----:B------:R-:W-:Y:S05]  /*1480*/  CALL.REL.NOINC `($__internal_0_$__cuda_sm20_rcp_rn_f32_slowpath) ;  /* 0x0000000800507944 */ /* 0x000fea0003c00000 */
[----:B------:R-:W-:Y:S05]  /*1490*/  BRA `(.L_x_43) ;  /* 0x0000000000107947 */ /* 0x000fea0003800000 */
.L_x_42:
[----:B------:R-:W0:Y:S02]  /*14a0*/  MUFU.RCP R11, R0 ;  /* 0x00000000000b7308 */ /* 0x000e240000001000 */
[----:B0-----:R-:W-:-:S04]  /*14b0*/  FFMA R2, R11, R0, -1 ;  /* 0xbf8000000b027423 */ /* 0x001fc80000000000 */
[----:B------:R-:W-:-:S04]  /*14c0*/  FADD.FTZ R2, -R2, -RZ ;  /* 0x800000ff02027221 */ /* 0x000fc80000010100 */
[----:B------:R-:W-:-:S07]  /*14d0*/  FFMA R11, R11, R2, R11 ;  /* 0x000000020b0b7223 */ /* 0x000fce000000000b */
.L_x_43:
[----:B------:R-:W-:Y:S05]  /*14e0*/  BSYNC.RECONVERGENT B2 ;  /* 0x0000000000027941 */ /* 0x000fea0003800200 */
.L_x_41:
[----:B------:R-:W-:-:S07]  /*14f0*/  FADD R10, R10, R11 ;  /* 0x0000000b0a0a7221 */ /* 0x000fce0000000000 */
.L_x_37:
[----:B0-----:R-:W-:Y:S05]  /*1500*/  BSYNC.RECONVERGENT B1 ;  /* 0x0000000000017941 */ /* 0x001fea0003800200 */
.L_x_36:
[----:B------:R-:W-:Y:S01]  /*1510*/  UIADD3 UR6, UPT, UPT, UR4, 0x1, URZ ;  /* 0x0000000104067890 */ /* 0x000fe2000fffe0ff */
[----:B------:R-:W-:Y:S05]  /*1520*/  BSSY.RECONVERGENT B1, `(.L_x_44) ;  /* 0x000003b000017945 */ /* 0x000fea0003800200 */
[----:B------:R-:W-:-:S13]  /*1530*/  ISETP.NE.AND P0, PT, R3, UR6, PT ;  /* 0x0000000603007c0c */ /* 0x000fda000bf05270 */
[----:B------:R-:W-:Y:S05]  /*1540*/  @!P0 BRA `(.L_x_45) ;  /* 0x0000000000e08947 */ /* 0x000fea0003800000 */
[----:B------:R-:W-:Y:S01]  /*1550*/  USHF.L.U32 UR6, UR4, 0x2, URZ ;  /* 0x0000000204067899 */ /* 0x000fe200080006ff */
[----:B------:R-:W2:Y:S01]  /*1560*/  LD.E R2, desc[UR20][R6.64] ;  /* 0x0000001406027980 */ /* 0x000ea2000c101900 */
[----:B------:R-:W-:Y:S02]  /*1570*/  USHF.L.U64.HI UR7, UR4, 0x2, UR5 ;  /* 0x0000000204077899 */ /* 0x000fe40008010205 */
[----:B------:R-:W-:Y:S01]  /*1580*/  ULOP3.LUT UR6, UR6, 0xfffffffc, URZ, 0xc0, !UPT ;  /* 0xfffffffc06067892 */ /* 0x000fe2000f8ec0ff */
[----:B------:R-:W3:Y:S01]  /*1590*/  LD.E R0, desc[UR20][R4.64] ;  /* 0x0000001404007980 */ /* 0x000ee2000c101900 */
[----:B------:R-:W-:Y:S02]  /*15a0*/  ULOP3.LUT UR7, UR7, 0x3, URZ, 0xc0, !UPT ;  /* 0x0000000307077892 */ /* 0x000fe4000f8ec0ff */
[----:B------:R-:W-:Y:S01]  /*15b0*/  UIADD3 UR8, UP1, UPT, UR18, UR6, URZ ;  /* 0x0000000612087290 */ /* 0x000fe2000ff3e0ff */
[----:B------:R-:W4:Y:S01]  /*15c0*/  LD.E R18, desc[UR20][R8.64] ;  /* 0x0000001408127980 */ /* 0x000f22000c101900 */
[----:B------:R-:W-:-:S02]  /*15d0*/  UIADD3 UR10, UP0, UPT, UR16, UR6, URZ ;  /* 0x00000006100a7290 */ /* 0x000fc4000ff1e0ff */
[----:B------:R-:W-:Y:S02]  /*15e0*/  UIADD3.X UR9, UPT, UPT, UR19, UR7, URZ, UP1, !UPT ;  /* 0x0000000713097290 */ /* 0x000fe40008ffe4ff */
        /* <DEDUP_REMOVED lines=27> */
.L_x_47:
[----:B------:R-:W-:Y:S01]  /*17a0*/  FMUL.FTZ R0, R11, R2 ;  /* 0x000000020b007220 */ /* 0x000fe20000410000 */
[----:B------:R-:W-:-:S03]  /*17b0*/  FMUL.FTZ R2, R2, 0.5 ;  /* 0x3f00000002027820 */ /* 0x000fc60000410000 */
[----:B------:R-:W-:-:S04]  /*17c0*/  FFMA R11, -R0, R0, R11 ;  /* 0x00000000000b7223 */ /* 0x000fc8000000010b */
[----:B------:R-:W-:-:S07]  /*17d0*/  FFMA R0, R11, R2, R0 ;  /* 0x000000020b007223 */ /* 0x000fce0000000000 */
.L_x_48:
[----:B------:R-:W-:Y:S05]  /*17e0*/  BSYNC.RECONVERGENT B0 ;  /* 0x0000000000007941 */ /* 0x000fea0003800200 */
.L_x_46:
        /* <DEDUP_REMOVED lines=8> */
.L_x_50:
[----:B------:R-:W0:Y:S02]  /*1870*/  MUFU.RCP R11, R0 ;  /* 0x00000000000b7308 */ /* 0x000e240000001000 */
[----:B0-----:R-:W-:-:S04]  /*1880*/  FFMA R2, R11, R0, -1 ;  /* 0xbf8000000b027423 */ /* 0x001fc80000000000 */
[----:B------:R-:W-:-:S04]  /*1890*/  FADD.FTZ R2, -R2, -RZ ;  /* 0x800000ff02027221 */ /* 0x000fc80000010100 */
[----:B------:R-:W-:-:S07]  /*18a0*/  FFMA R11, R11, R2, R11 ;  /* 0x000000020b0b7223 */ /* 0x000fce000000000b */
.L_x_51:
[----:B------:R-:W-:Y:S05]  /*18b0*/  BSYNC.RECONVERGENT B2 ;  /* 0x0000000000027941 */ /* 0x000fea0003800200 */
.L_x_49:
[----:B------:R-:W-:-:S07]  /*18c0*/  FADD R10, R10, R11 ;  /* 0x0000000b0a0a7221 */ /* 0x000fce0000000000 */
.L_x_45:
[----:B------:R-:W-:Y:S05]  /*18d0*/  BSYNC.RECONVERGENT B1 ;  /* 0x0000000000017941 */ /* 0x000fea0003800200 */
.L_x_44:
[----:B------:R-:W-:Y:S01]  /*18e0*/  UIADD3 UR4, UPT, UPT, UR4, 0x2, URZ ;  /* 0x0000000204047890 */ /* 0x000fe2000fffe0ff */
[----:B------:R-:W-:-:S11]  /*18f0*/  UMOV UR5, URZ ;  /* 0x000000ff00057c82 */ /* 0x000fd60008000000 */
.L_x_35:
[----:B------:R-:W1:Y:S01]  /*1900*/  LDC R0, c[0x0][0x380] ;  /* 0x0000e000ff007b82 */ /* 0x000e620000000800 */
[----:B------:R-:W-:Y:S01]  /*1910*/  BSSY.RECONVERGENT B1, `(.L_x_34) ;  /* 0x000003d000017945 */ /* 0x000fe20003800200 */
[----:B-1----:R-:W-:-:S04]  /*1920*/  LOP3.LUT R0, R0, 0x1, RZ, 0xc0, !PT ;  /* 0x0000000100007812 */ /* 0x002fc800078ec0ff */
[----:B------:R-:W-:-:S04]  /*1930*/  ISETP.NE.U32.AND P0, PT, R0, 0x1, PT ;  /* 0x000000010000780c */ /* 0x000fc80003f05070 */
[----:B------:R-:W-:-:S04]  /*1940*/  ISETP.NE.U32.AND.EX P0, PT, RZ, RZ, PT, P0 ;  /* 0x000000ffff00720c */ /* 0x000fc80003f05100 */
[----:B------:R-:W-:-:S13]  /*1950*/  ISETP.EQ.OR P0, PT, R3, UR4, P0 ;  /* 0x0000000403007c0c */ /* 0x000fda0008702670 */
[----:B------:R-:W-:Y:S05]  /*1960*/  @P0 BRA `(.L_x_52) ;  /* 0x0000000000dc0947 */ /* 0x000fea0003800000 */
        /* <DEDUP_REMOVED lines=8> */
[----:B------:R-:W-:-:S02]  /*19f0*/  UIADD3 UR6, UP1, UPT, UR22, UR6, URZ ;  /* 0x0000000616067290 */ /* 0x000fc4000ff3e0ff */
[----:B------:R-:W-:Y:S01]  /*1a00*/  UIADD3.X UR11, UPT, UPT, UR17, UR7, URZ, UP0, !UPT ;  /* 0x00000007110b7290 */ /* 0x000fe200087fe4ff */
[----:B------:R-:W-:Y:S01]  /*1a10*/  IMAD.U32 R14, RZ, RZ, UR8 ;  /* 0x00000008ff0e7e24 */ /* 0x000fe2000f8e00ff */
[----:B------:R-:W-:Y:S01]  /*1a20*/  MOV R15, UR9 ;  /* 0x00000009000f7c02 */ /* 0x000fe20008000f00 */
[----:B------:R-:W-:Y:S01]  /*1a30*/  UIADD3.X UR7, UPT, UPT, UR23, UR7, URZ, UP1, !UPT ;  /* 0x0000000717077290 */ /* 0x000fe20008ffe4ff */
[----:B------:R-:W-:Y:S02]  /*1a40*/  MOV R12, UR10 ;  /* 0x0000000a000c7c02 */ /* 0x000fe40008000f00 */
[----:B------:R-:W-:Y:S02]  /*1a50*/  IMAD.U32 R13, RZ, RZ, UR11 ;  /* 0x0000000bff0d7e24 */ /* 0x000fe4000f8e00ff */
        /* <DEDUP_REMOVED lines=20> */
.L_x_54:
[----:B------:R-:W-:Y:S01]  /*1ba0*/  FMUL.FTZ R0, R5, R2 ;  /* 0x0000000205007220 */ /* 0x000fe20000410000 */
[----:B------:R-:W-:-:S03]  /*1bb0*/  FMUL.FTZ R2, R2, 0.5 ;  /* 0x3f00000002027820 */ /* 0x000fc60000410000 */
[----:B------:R-:W-:-:S04]  /*1bc0*/  FFMA R5, -R0, R0, R5 ;  /* 0x0000000000057223 */ /* 0x000fc80000000105 */
[----:B------:R-:W-:-:S07]  /*1bd0*/  FFMA R0, R5, R2, R0 ;  /* 0x0000000205007223 */ /* 0x000fce0000000000 */
.L_x_55:
[----:B------:R-:W-:Y:S05]  /*1be0*/  BSYNC.RECONVERGENT B0 ;  /* 0x0000000000007941 */ /* 0x000fea0003800200 */
.L_x_53:
[----:B------:R-:W-:Y:S01]  /*1bf0*/  IADD3 R2, PT, PT, R0, 0x1800000, RZ ;  /* 0x0180000000027810 */ /* 0x000fe20007ffe0ff */
[----:B------:R-:W-:Y:S03]  /*1c00*/  BSSY.RECONVERGENT B2, `(.L_x_56) ;  /* 0x000000c000027945 */ /* 0x000fe60003800200 */
[----:B------:R-:W-:-:S04]  /*1c10*/  LOP3.LUT R2, R2, 0x7f800000, RZ, 0xc0, !PT ;  /* 0x7f80000002027812 */ /* 0x000fc800078ec0ff */
[----:B------:R-:W-:-:S13]  /*1c20*/  ISETP.GT.U32.AND P0, PT, R2, 0x1ffffff, PT ;  /* 0x01ffffff0200780c */ /* 0x000fda0003f04070 */
[----:B------:R-:W-:Y:S05]  /*1c30*/  @P0 BRA `(.L_x_57) ;  /* 0x0000000000100947 */ /* 0x000fea0003800000 */
[----:B------:R-:W-:-:S07]  /*1c40*/  MOV R18, 0x1c60 ;  /* 0x00001c6000127802 */ /* 0x000fce0000000f00 */
[----:B------:R-:W-:Y:S05]  /*1c50*/  CALL.REL.NOINC `($__internal_0_$__cuda_sm20_rcp_rn_f32_slowpath) ;  /* 0x00000000005c7944 */ /* 0x000fea0003c00000 */
[----:B------:R-:W-:Y:S01]  /*1c60*/  IMAD.MOV.U32 R5, RZ, RZ, R11 ;  /* 0x000000ffff057224 */ /* 0x000fe200078e000b */
[----:B------:R-:W-:Y:S06]  /*1c70*/  BRA `(.L_x_58) ;  /* 0x0000000000107947 */ /* 0x000fec0003800000 */
.L_x_57:
[----:B------:R-:W0:Y:S02]  /*1c80*/  MUFU.RCP R5, R0 ;  /* 0x0000000000057308 */ /* 0x000e240000001000 */
[----:B0-----:R-:W-:-:S04]  /*1c90*/  FFMA R2, R5, R0, -1 ;  /* 0xbf80000005027423 */ /* 0x001fc80000000000 */
[----:B------:R-:W-:-:S04]  /*1ca0*/  FADD.FTZ R2, -R2, -RZ ;  /* 0x800000ff02027221 */ /* 0x000fc80000010100 */
[----:B------:R-:W-:-:S07]  /*1cb0*/  FFMA R5, R5, R2, R5 ;  /* 0x0000000205057223 */ /* 0x000fce0000000005 */
.L_x_58:
[----:B------:R-:W-:Y:S05]  /*1cc0*/  BSYNC.RECONVERGENT B2 ;  /* 0x0000000000027941 */ /* 0x000fea0003800200 */
.L_x_56:
[----:B------:R-:W-:-:S07]  /*1cd0*/  FADD R10, R10, R5 ;  /* 0x000000050a0a7221 */ /* 0x000fce0000000000 */
.L_x_52:
[----:B0-----:R-:W-:Y:S05]  /*1ce0*/  BSYNC.RECONVERGENT B1 ;  /* 0x0000000000017941 */ /* 0x001fea0003800200 */
.L_x_34:
[----:B------:R-:W1:Y:S02]  /*1cf0*/  LDC.64 R6, c[0x4][0x18] ;  /* 0x01000600ff067b82 */ /* 0x000e640000000a00 */
[----:B-1----:R-:W2:Y:S01]  /*1d00*/  LDG.E.64 R4, desc[UR20][R6.64] ;  /* 0x0000001406047981 */ /* 0x002ea2000c1e1b00 */
[----:B------:R-:W-:Y:S02]  /*1d10*/  SHF.L.U32 R9, R3, 0x2, RZ ;  /* 0x0000000203097819 */ /* 0x000fe400000006ff */
[----:B------:R-:W-:Y:S02]  /*1d20*/  SHF.R.U32.HI R11, RZ, 0x1e, R3 ;  /* 0x0000001eff0b7819 */ /* 0x000fe40000011603 */
[----:B--2---:R-:W-:-:S04]  /*1d30*/  IADD3 R4, P0, PT, R4, R9, RZ ;  /* 0x0000000904047210 */ /* 0x004fc80007f1e0ff */
[----:B------:R-:W-:-:S05]  /*1d40*/  IADD3.X R5, PT, PT, R5, R11, RZ, P0, !PT ;  /* 0x0000000b05057210 */ /* 0x000fca00007fe4ff */
[----:B------:R-:W-:Y:S04]  /*1d50*/  ST.E desc[UR20][R4.64], R10 ;  /* 0x0000000a04007985 */ /* 0x000fe8000c101914 */
[----:B------:R-:W2:Y:S02]  /*1d60*/  LDG.E.64 R2, desc[UR20][R6.64] ;  /* 0x0000001406027981 */ /* 0x000ea4000c1e1b00 */
[----:B--2---:R-:W-:-:S05]  /*1d70*/  IADD3 R2, P0, PT, R2, R9, RZ ;  /* 0x0000000902027210 */ /* 0x004fca0007f1e0ff */
[----:B------:R-:W-:-:S06]  /*1d80*/  IMAD.X R3, R3, 0x1, R11, P0 ;  /* 0x0000000103037824 */ /* 0x000fcc00000e060b */
[----:B------:R-:W2:Y:S01]  /*1d90*/  LD.E R3, desc[UR20][R2.64] ;  /* 0x0000001402037980 */ /* 0x000ea2000c101900 */
[----:B------:R-:W2:Y:S03]  /*1da0*/  LDC.64 R8, c[0x4][0x20] ;  /* 0x01000800ff087b82 */ /* 0x000ea60000000a00 */
[----:B--2---:R-:W-:Y:S01]  /*1db0*/  REDG.E.ADD.F32.FTZ.RN.STRONG.GPU desc[UR20][R8.64], R3 ;  /* 0x00000003080079a6 */ /* 0x004fe2000c12f314 */
[----:B0-----:R-:W-:Y:S05]  /*1dc0*/  EXIT ;  /* 0x000000000000794d */ /* 0x001fea0003800000 */
        .weak           $__internal_0_$__cuda_sm20_rcp_rn_f32_slowpath
        .type           $__internal_0_$__cuda_sm20_rcp_rn_f32_slowpath,@function
        .size           $__internal_0_$__cuda_sm20_rcp_rn_f32_slowpath,($__internal_1_$__cuda_sm20_sqrt_rn_f32_slowpath - $__internal_0_$__cuda_sm20_rcp_rn_f32_slowpath)
$__internal_0_$__cuda_sm20_rcp_rn_f32_slowpath:
[----:B------:R-:W-:Y:S01]  /*1dd0*/  SHF.L.U32 R2, R0, 0x1, RZ ;  /* 0x0000000100027819 */ /* 0x000fe200000006ff */
[----:B------:R-:W-:Y:S03]  /*1de0*/  BSSY.RECONVERGENT B0, `(.L_x_59) ;  /* 0x0000030000007945 */ /* 0x000fe60003800200 */
[----:B------:R-:W-:-:S04]  /*1df0*/  SHF.R.U32.HI R2, RZ, 0x18, R2 ;  /* 0x00000018ff027819 */ /* 0x000fc80000011602 */
[----:B------:R-:W-:-:S13]  /*1e00*/  ISETP.NE.U32.AND P0, PT, R2, RZ, PT ;  /* 0x000000ff0200720c */ /* 0x000fda0003f05070 */
[----:B------:R-:W-:Y:S05]  /*1e10*/  @P0 BRA `(.L_x_60) ;  /* 0x0000000000280947 */ /* 0x000fea0003800000 */
[----:B------:R-:W-:-:S04]  /*1e20*/  SHF.L.U32 R2, R0, 0x1, RZ ;  /* 0x0000000100027819 */ /* 0x000fc800000006ff */
[----:B------:R-:W-:-:S13]  /*1e30*/  ISETP.NE.AND P0, PT, R2, RZ, PT ;  /* 0x000000ff0200720c */ /* 0x000fda0003f05270 */
[----:B------:R-:W-:Y:S01]  /*1e40*/  @P0 FFMA R21, R0, 1.84467440737095516160e+19, RZ ;  /* 0x5f80000000150823 */ /* 0x000fe200000000ff */
[----:B------:R-:W-:Y:S08]  /*1e50*/  @!P0 MUFU.RCP R11, R0 ;  /* 0x00000000000b8308 */ /* 0x000ff00000001000 */
[----:B------:R-:W0:Y:S02]  /*1e60*/  @P0 MUFU.RCP R2, R21 ;  /* 0x0000001500020308 */ /* 0x000e240000001000 */
[----:B0-----:R-:W-:-:S04]  /*1e70*/  @P0 FFMA R22, R21, R2, -1 ;  /* 0xbf80000015160423 */ /* 0x001fc80000000002 */
[----:B------:R-:W-:-:S04]  /*1e80*/  @P0 FADD.FTZ R23, -R22, -RZ ;  /* 0x800000ff16170221 */ /* 0x000fc80000010100 */
[----:B------:R-:W-:-:S04]  /*1e90*/  @P0 FFMA R2, R2, R23, R2 ;  /* 0x0000001702020223 */ /* 0x000fc80000000002 */
[----:B------:R-:W-:Y:S01]  /*1ea0*/  @P0 FFMA R11, R2, 1.84467440737095516160e+19, RZ ;  /* 0x5f800000020b0823 */ /* 0x000fe200000000ff */
[----:B------:R-:W-:Y:S06]  /*1eb0*/  BRA `(.L_x_61) ;  /* 0x0000000000887947 */ /* 0x000fec0003800000 */
.L_x_60:
[----:B------:R-:W-:-:S05]  /*1ec0*/  VIADD R11, R2, 0xffffff03 ;  /* 0xffffff03020b7836 */ /* 0x000fca0000000000 */
[----:B------:R-:W-:-:S13]  /*1ed0*/  ISETP.GT.U32.AND P0, PT, R11, 0x1, PT ;  /* 0x000000010b00780c */ /* 0x000fda0003f04070 */
[----:B------:R-:W-:Y:S05]  /*1ee0*/  @P0 BRA `(.L_x_62) ;  /* 0x0000000000780947 */ /* 0x000fea0003800000 */
[----:B------:R-:W-:Y:S01]  /*1ef0*/  LOP3.LUT R21, R0, 0x7fffff, RZ, 0xc0, !PT ;  /* 0x007fffff00157812 */ /* 0x000fe200078ec0ff */
[----:B------:R-:W-:-:S03]  /*1f00*/  HFMA2 R26, -RZ, RZ, 0, 1.78813934326171875e-07 ;  /* 0x00000003ff1a7431 */ /* 0x000fc600000001ff */
[----:B------:R-:W-:-:S04]  /*1f10*/  LOP3.LUT R21, R21, 0x3f800000, RZ, 0xfc, !PT ;  /* 0x3f80000015157812 */ /* 0x000fc800078efcff */
[----:B------:R-:W0:Y:S01]  /*1f20*/  MUFU.RCP R22, R21 ;  /* 0x0000001500167308 */ /* 0x000e220000001000 */
[----:B------:R-:W-:Y:S01]  /*1f30*/  SHF.L.U32 R25, R26, R11, RZ ;  /* 0x0000000b1a197219 */ /* 0x000fe200000006ff */
[----:B0-----:R-:W-:-:S04]  /*1f40*/  FFMA R23, R21, R22, -1 ;  /* 0xbf80000015177423 */ /* 0x001fc80000000016 */
[----:B------:R-:W-:-:S04]  /*1f50*/  FADD.FTZ R23, -R23, -RZ ;  /* 0x800000ff17177221 */ /* 0x000fc80000010100 */
[CCC-:B------:R-:W-:Y:S01]  /*1f60*/  FFMA.RM R24, R22.reuse, R23.reuse, R22.reuse ;  /* 0x0000001716187223 */ /* 0x1c0fe20000004016 */
[----:B------:R-:W-:-:S04]  /*1f70*/  FFMA.RP R23, R22, R23, R22 ;  /* 0x0000001716177223 */ /* 0x000fc80000008016 */
[C---:B------:R-:W-:Y:S02]  /*1f80*/  LOP3.LUT R22, R24.reuse, 0x7fffff, RZ, 0xc0, !PT ;  /* 0x007fffff18167812 */ /* 0x040fe400078ec0ff */
[----:B------:R-:W-:Y:S02]  /*1f90*/  FSETP.NEU.FTZ.AND P0, PT, R24, R23, PT ;  /* 0x000000171800720b */ /* 0x000fe40003f1d000 */
[----:B------:R-:W-:Y:S02]  /*1fa0*/  LOP3.LUT R22, R22, 0x800000, RZ, 0xfc, !PT ;  /* 0x0080000016167812 */ /* 0x000fe400078efcff */
[----:B------:R-:W-:Y:S02]  /*1fb0*/  SEL R23, RZ, 0xffffffff, !P0 ;  /* 0xffffffffff177807 */ /* 0x000fe40004000000 */
[----:B------:R-:W-:Y:S02]  /*1fc0*/  LOP3.LUT R24, R25, R22, RZ, 0xc0, !PT ;  /* 0x0000001619187212 */ /* 0x000fe400078ec0ff */
[----:B------:R-:W-:-:S02]  /*1fd0*/  IADD3 R23, PT, PT, -R23, RZ, RZ ;  /* 0x000000ff17177210 */ /* 0x000fc40007ffe1ff */
[-C--:B------:R-:W-:Y:S02]  /*1fe0*/  SHF.R.U32.HI R24, RZ, R11.reuse, R24 ;  /* 0x0000000bff187219 */ /* 0x080fe40000011618 */
[----:B------:R-:W-:Y:S02]  /*1ff0*/  LOP3.LUT P1, RZ, R23, R11, R22, 0xf8, !PT ;  /* 0x0000000b17ff7212 */ /* 0x000fe4000782f816 */
[C---:B------:R-:W-:Y:S02]  /*2000*/  LOP3.LUT P0, RZ, R24.reuse, 0x1, RZ, 0xc0, !PT ;  /* 0x0000000118ff7812 */ /* 0x040fe4000780c0ff */
[----:B------:R-:W-:-:S04]  /*2010*/  LOP3.LUT P2, RZ, R24, 0x2, RZ, 0xc0, !PT ;  /* 0x0000000218ff7812 */ /* 0x000fc8000784c0ff */
[----:B------:R-:W-:Y:S02]  /*2020*/  PLOP3.LUT P0, PT, P0, P1, P2, 0xe0, 0x0 ;  /* 0x000000000000781c */ /* 0x000fe40000703c20 */
[----:B------:R-:W-:Y:S02]  /*2030*/  LOP3.LUT P1, RZ, R0, 0x7fffff, RZ, 0xc0, !PT ;  /* 0x007fffff00ff7812 */ /* 0x000fe4000782c0ff */
[----:B------:R-:W-:-:S05]  /*2040*/  SEL R11, RZ, 0x1, !P0 ;  /* 0x00000001ff0b7807 */ /* 0x000fca0004000000 */
[----:B------:R-:W-:-:S05]  /*2050*/  IMAD.MOV R11, RZ, RZ, -R11 ;  /* 0x000000ffff0b7224 */ /* 0x000fca00078e0a0b */
[----:B------:R-:W-:Y:S02]  /*2060*/  ISETP.GE.AND P0, PT, R11, RZ, PT ;  /* 0x000000ff0b00720c */ /* 0x000fe40003f06270 */
[----:B------:R-:W-:-:S04]  /*2070*/  IADD3 R11, PT, PT, R2, -0xfc, RZ ;  /* 0xffffff04020b7810 */ /* 0x000fc80007ffe0ff */
[----:B------:R-:W-:-:S07]  /*2080*/  SHF.R.U32.HI R11, RZ, R11, R22 ;  /* 0x0000000bff0b7219 */ /* 0x000fce0000011616 */
[----:B------:R-:W-:-:S05]  /*2090*/  @!P0 IADD3 R11, PT, PT, R11, 0x1, RZ ;  /* 0x000000010b0b8810 */ /* 0x000fca0007ffe0ff */
[----:B------:R-:W-:-:S05]  /*20a0*/  @!P1 IMAD.SHL.U32 R11, R11, 0x2, RZ ;  /* 0x000000020b0b9824 */ /* 0x000fca00078e00ff */
[----:B------:R-:W-:Y:S01]  /*20b0*/  LOP3.LUT R11, R11, 0x80000000, R0, 0xf8, !PT ;  /* 0x800000000b0b7812 */ /* 0x000fe200078ef800 */
[----:B------:R-:W-:Y:S06]  /*20c0*/  BRA `(.L_x_61) ;  /* 0x0000000000047947 */ /* 0x000fec0003800000 */
.L_x_62:
[----:B------:R0:W1:Y:S02]  /*20d0*/  MUFU.RCP R11, R0 ;  /* 0x00000000000b7308 */ /* 0x0000640000001000 */
.L_x_61:
[----:B------:R-:W-:Y:S05]  /*20e0*/  BSYNC.RECONVERGENT B0 ;  /* 0x0000000000007941 */ /* 0x000fea0003800200 */
.L_x_59:
[----:B------:R-:W-:Y:S01]  /*20f0*/  HFMA2 R23, -RZ, RZ, 0, 0 ;  /* 0x00000000ff177431 */ /* 0x000fe200000001ff */
[----:B------:R-:W-:-:S04]  /*2100*/  MOV R22, R18 ;  /* 0x0000001200167202 */ /* 0x000fc80000000f00 */
[----:B01----:R-:W-:Y:S05]  /*2110*/  RET.REL.NODEC R22 `(_Z11calcGravitym) ;  /* 0xffffffdc16b87950 */ /* 0x003fea0003c3ffff */
        .weak           $__internal_1_$__cuda_sm20_sqrt_rn_f32_slowpath
        .type           $__internal_1_$__cuda_sm20_sqrt_rn_f32_slowpath,@function
        .size           $__internal_1_$__cuda_sm20_sqrt_rn_f32_slowpath,(.L_x_66 - $__internal_1_$__cuda_sm20_sqrt_rn_f32_slowpath)
$__internal_1_$__cuda_sm20_sqrt_rn_f32_slowpath:
[----:B------:R-:W-:-:S13]  /*2120*/  LOP3.LUT P0, RZ, R0, 0x7fffffff, RZ, 0xc0, !PT ;  /* 0x7fffffff00ff7812 */ /* 0x000fda000780c0ff */
[----:B------:R-:W-:Y:S01]  /*2130*/  @!P0 IMAD.MOV.U32 R2, RZ, RZ, R0 ;  /* 0x000000ffff028224 */ /* 0x000fe200078e0000 */
[----:B------:R-:W-:Y:S06]  /*2140*/  @!P0 BRA `(.L_x_63) ;  /* 0x0000000000408947 */ /* 0x000fec0003800000 */
[----:B------:R-:W-:-:S13]  /*2150*/  FSETP.GEU.FTZ.AND P0, PT, R0, RZ, PT ;  /* 0x000000ff0000720b */ /* 0x000fda0003f1e000 */
[----:B------:R-:W-:Y:S01]  /*2160*/  @!P0 MOV R2, 0x7fffffff ;  /* 0x7fffffff00028802 */ /* 0x000fe20000000f00 */
[----:B------:R-:W-:Y:S06]  /*2170*/  @!P0 BRA `(.L_x_63) ;  /* 0x0000000000348947 */ /* 0x000fec0003800000 */
[----:B------:R-:W-:-:S13]  /*2180*/  FSETP.GTU.FTZ.AND P0, PT, |R0|, +INF , PT ;  /* 0x7f8000000000780b */ /* 0x000fda0003f1c200 */
[----:B------:R-:W-:Y:S01]  /*2190*/  @P0 FADD.FTZ R2, R0, 1 ;  /* 0x3f80000000020421 */ /* 0x000fe20000010000 */
[----:B------:R-:W-:Y:S06]  /*21a0*/  @P0 BRA `(.L_x_63) ;  /* 0x0000000000280947 */ /* 0x000fec0003800000 */
[----:B------:R-:W-:-:S13]  /*21b0*/  FSETP.NEU.FTZ.AND P0, PT, |R0|, +INF , PT ;  /* 0x7f8000000000780b */ /* 0x000fda0003f1d200 */
[----:B------:R-:W-:-:S04]  /*21c0*/  @P0 FFMA R11, R0, 1.84467440737095516160e+19, RZ ;  /* 0x5f800000000b0823 */ /* 0x000fc800000000ff */
[----:B------:R-:W0:Y:S02]  /*21d0*/  @P0 MUFU.RSQ R2, R11 ;  /* 0x0000000b00020308 */ /* 0x000e240000001400 */
[----:B0-----:R-:W-:Y:S01]  /*21e0*/  @P0 FMUL.FTZ R18, R11, R2 ;  /* 0x000000020b120220 */ /* 0x001fe20000410000 */
[----:B------:R-:W-:Y:S01]  /*21f0*/  @P0 FMUL.FTZ R22, R2, 0.5 ;  /* 0x3f00000002160820 */ /* 0x000fe20000410000 */
[----:B------:R-:W-:Y:S02]  /*2200*/  @!P0 MOV R2, R0 ;  /* 0x0000000000028202 */ /* 0x000fe40000000f00 */
[----:B------:R-:W-:-:S04]  /*2210*/  @P0 FADD.FTZ R21, -R18, -RZ ;  /* 0x800000ff12150221 */ /* 0x000fc80000010100 */
[----:B------:R-:W-:-:S04]  /*2220*/  @P0 FFMA R21, R18, R21, R11 ;  /* 0x0000001512150223 */ /* 0x000fc8000000000b */
[----:B------:R-:W-:-:S04]  /*2230*/  @P0 FFMA R21, R21, R22, R18 ;  /* 0x0000001615150223 */ /* 0x000fc80000000012 */
[----:B------:R-:W-:-:S07]  /*2240*/  @P0 FMUL.FTZ R2, R21, 2.3283064365386962891e-10 ;  /* 0x2f80000015020820 */ /* 0x000fce0000410000 */
.L_x_63:
[----:B------:R-:W-:Y:S01]  /*2250*/  HFMA2 R23, -RZ, RZ, 0, 0 ;  /* 0x00000000ff177431 */ /* 0x000fe200000001ff */
[----:B------:R-:W-:Y:S01]  /*2260*/  MOV R22, R24 ;  /* 0x0000001800167202 */ /* 0x000fe20000000f00 */
[----:B------:R-:W-:-:S03]  /*2270*/  IMAD.MOV.U32 R0, RZ, RZ, R2 ;  /* 0x000000ffff007224 */ /* 0x000fc600078e0002 */
[----:B------:R-:W-:Y:S05]  /*2280*/  RET.REL.NODEC R22 `(_Z11calcGravitym) ;  /* 0xffffffdc165c7950 */ /* 0x000fea0003c3ffff */
.L_x_64:
[----:B------:R-:W-:-:S00]  /*2290*/  BRA `(.L_x_64) ;  /* 0xfffffffc00fc7947 */ /* 0x000fc0000383ffff */
[----:B------:R-:W-:-:S00]  /*22a0*/  NOP ;  /* 0x0000000000007918 */ /* 0x000fc00000000000 */
        /* <DEDUP_REMOVED lines=13> */
.L_x_66:


//--------------------- .nv.shared.reserved.0     --------------------------
	.section	.nv.shared.reserved.0,"aw",@nobits
	.weak		__nv_reservedSMEM_offset_0_alias
	.size		__nv_reservedSMEM_offset_0_alias, 0, 64
	.other		__nv_reservedSMEM_offset_0_alias,@"STO_CUDA_RESERVED_SHARED STV_DEFAULT"
__nv_reservedSMEM_offset_0_alias:
	.zero		0
	.zero		64


//--------------------- .nv.global                --------------------------
	.section	.nv.global,"aw",@nobits
	.align	8
.nv.global:
	.type		x,@object
	.size		x,(z - x)
	.other		x,@"STV_DEFAULT STO_CUDA_MANAGED"
x:
	.zero		8
	.type		z,@object
	.size		z,(res - z)
	.other		z,@"STV_DEFAULT STO_CUDA_MANAGED"
z:
	.zero		8
	.type		res,@object
	.size		res,(y - res)
	.other		res,@"STV_DEFAULT STO_CUDA_MANAGED"
res:
	.zero		8
	.type		y,@object
	.size		y,(gpuTotal - y)
	.other		y,@"STV_DEFAULT STO_CUDA_MANAGED"
y:
	.zero		8
	.type		gpuTotal,@object
	.size		gpuTotal,(.L_4 - gpuTotal)
	.other		gpuTotal,@"STV_DEFAULT STO_CUDA_MANAGED"
gpuTotal:
	.zero		4
.L_4:


//--------------------- .nv.constant0._Z11calcGravitym --------------------------
	.section	.nv.constant0._Z11calcGravitym,"a",@progbits
	.sectionflags	@""
	.align	4
.nv.constant0._Z11calcGravitym:
	.zero		904


//--------------------- SYMBOLS --------------------------

	.type		.nv.reservedSmem.offset0,@object
	.size		.nv.reservedSmem.offset0,0x4
